//
// Generated by NVIDIA NVVM Compiler
//
// Compiler Build ID: CL-36424714
// Cuda compilation tools, release 13.0, V13.0.88
// Based on NVVM 20.0.0
//

.version 9.0
.target sm_100
.address_size 64

	// .globl	_Z6phase1iiPii
// _ZZ6phase1iiPiiE1s has been demoted
// _ZZ6phase2iiPiiE1s has been demoted
// _ZZ6phase3iiPiiE1s has been demoted

.visible .entry _Z6phase1iiPii(
	.param .u32 _Z6phase1iiPii_param_0,
	.param .u32 _Z6phase1iiPii_param_1,
	.param .u64 .ptr .align 1 _Z6phase1iiPii_param_2,
	.param .u32 _Z6phase1iiPii_param_3
)
{
	.reg .b32 	%r<1308>;
	.reg .b64 	%rd<7>;
	// demoted variable
	.shared .align 4 .b8 _ZZ6phase1iiPiiE1s[16384];
	ld.param.u32 	%r1, [_Z6phase1iiPii_param_1];
	ld.param.u64 	%rd1, [_Z6phase1iiPii_param_2];
	ld.param.u32 	%r2, [_Z6phase1iiPii_param_3];
	cvta.to.global.u64 	%rd2, %rd1;
	shl.b32 	%r3, %r1, 6;
	mov.u32 	%r4, %tid.y;
	mov.u32 	%r5, %tid.x;
	add.s32 	%r6, %r4, %r3;
	shl.b32 	%r7, %r4, 6;
	add.s32 	%r8, %r5, %r3;
	add.s32 	%r9, %r5, %r7;
	mad.lo.s32 	%r10, %r6, %r2, %r8;
	mul.wide.s32 	%rd3, %r10, 4;
	add.s64 	%rd4, %rd2, %rd3;
	ld.global.u32 	%r11, [%rd4];
	shl.b32 	%r12, %r9, 2;
	mov.u32 	%r13, _ZZ6phase1iiPiiE1s;
	add.s32 	%r14, %r13, %r12;
	st.shared.u32 	[%r14], %r11;
	shl.b32 	%r15, %r2, 5;
	add.s32 	%r16, %r10, %r15;
	mul.wide.s32 	%rd5, %r16, 4;
	add.s64 	%rd6, %rd2, %rd5;
	ld.global.u32 	%r17, [%rd6];
	st.shared.u32 	[%r14+8192], %r17;
	ld.global.u32 	%r18, [%rd4+128];
	st.shared.u32 	[%r14+128], %r18;
	ld.global.u32 	%r19, [%rd6+128];
	st.shared.u32 	[%r14+8320], %r19;
	bar.sync 	0;
	shl.b32 	%r20, %r5, 2;
	add.s32 	%r21, %r13, %r20;
	ld.shared.u32 	%r22, [%r14];
	shl.b32 	%r23, %r4, 8;
	add.s32 	%r24, %r13, %r23;
	ld.shared.u32 	%r25, [%r24];
	ld.shared.u32 	%r26, [%r21];
	add.s32 	%r27, %r26, %r25;
	min.s32 	%r28, %r22, %r27;
	st.shared.u32 	[%r14], %r28;
	ld.shared.u32 	%r29, [%r14+8192];
	ld.shared.u32 	%r30, [%r24+8192];
	ld.shared.u32 	%r31, [%r21];
	add.s32 	%r32, %r31, %r30;
	min.s32 	%r33, %r29, %r32;
	st.shared.u32 	[%r14+8192], %r33;
	ld.shared.u32 	%r34, [%r14+128];
	ld.shared.u32 	%r35, [%r24];
	ld.shared.u32 	%r36, [%r21+128];
	add.s32 	%r37, %r36, %r35;
	min.s32 	%r38, %r34, %r37;
	st.shared.u32 	[%r14+128], %r38;
	ld.shared.u32 	%r39, [%r14+8320];
	ld.shared.u32 	%r40, [%r24+8192];
	ld.shared.u32 	%r41, [%r21+128];
	add.s32 	%r42, %r41, %r40;
	min.s32 	%r43, %r39, %r42;
	st.shared.u32 	[%r14+8320], %r43;
	bar.sync 	0;
	ld.shared.u32 	%r44, [%r14];
	ld.shared.u32 	%r45, [%r24+4];
	ld.shared.u32 	%r46, [%r21+256];
	add.s32 	%r47, %r46, %r45;
	min.s32 	%r48, %r44, %r47;
	st.shared.u32 	[%r14], %r48;
	ld.shared.u32 	%r49, [%r14+8192];
	ld.shared.u32 	%r50, [%r24+8196];
	ld.shared.u32 	%r51, [%r21+256];
	add.s32 	%r52, %r51, %r50;
	min.s32 	%r53, %r49, %r52;
	st.shared.u32 	[%r14+8192], %r53;
	ld.shared.u32 	%r54, [%r14+128];
	ld.shared.u32 	%r55, [%r24+4];
	ld.shared.u32 	%r56, [%r21+384];
	add.s32 	%r57, %r56, %r55;
	min.s32 	%r58, %r54, %r57;
	st.shared.u32 	[%r14+128], %r58;
	ld.shared.u32 	%r59, [%r14+8320];
	ld.shared.u32 	%r60, [%r24+8196];
	ld.shared.u32 	%r61, [%r21+384];
	add.s32 	%r62, %r61, %r60;
	min.s32 	%r63, %r59, %r62;
	st.shared.u32 	[%r14+8320], %r63;
	bar.sync 	0;
	ld.shared.u32 	%r64, [%r14];
	ld.shared.u32 	%r65, [%r24+8];
	ld.shared.u32 	%r66, [%r21+512];
	add.s32 	%r67, %r66, %r65;
	min.s32 	%r68, %r64, %r67;
	st.shared.u32 	[%r14], %r68;
	ld.shared.u32 	%r69, [%r14+8192];
	ld.shared.u32 	%r70, [%r24+8200];
	ld.shared.u32 	%r71, [%r21+512];
	add.s32 	%r72, %r71, %r70;
	min.s32 	%r73, %r69, %r72;
	st.shared.u32 	[%r14+8192], %r73;
	ld.shared.u32 	%r74, [%r14+128];
	ld.shared.u32 	%r75, [%r24+8];
	ld.shared.u32 	%r76, [%r21+640];
	add.s32 	%r77, %r76, %r75;
	min.s32 	%r78, %r74, %r77;
	st.shared.u32 	[%r14+128], %r78;
	ld.shared.u32 	%r79, [%r14+8320];
	ld.shared.u32 	%r80, [%r24+8200];
	ld.shared.u32 	%r81, [%r21+640];
	add.s32 	%r82, %r81, %r80;
	min.s32 	%r83, %r79, %r82;
	st.shared.u32 	[%r14+8320], %r83;
	bar.sync 	0;
	ld.shared.u32 	%r84, [%r14];
	ld.shared.u32 	%r85, [%r24+12];
	ld.shared.u32 	%r86, [%r21+768];
	add.s32 	%r87, %r86, %r85;
	min.s32 	%r88, %r84, %r87;
	st.shared.u32 	[%r14], %r88;
	ld.shared.u32 	%r89, [%r14+8192];
	ld.shared.u32 	%r90, [%r24+8204];
	ld.shared.u32 	%r91, [%r21+768];
	add.s32 	%r92, %r91, %r90;
	min.s32 	%r93, %r89, %r92;
	st.shared.u32 	[%r14+8192], %r93;
	ld.shared.u32 	%r94, [%r14+128];
	ld.shared.u32 	%r95, [%r24+12];
	ld.shared.u32 	%r96, [%r21+896];
	add.s32 	%r97, %r96, %r95;
	min.s32 	%r98, %r94, %r97;
	st.shared.u32 	[%r14+128], %r98;
	ld.shared.u32 	%r99, [%r14+8320];
	ld.shared.u32 	%r100, [%r24+8204];
	ld.shared.u32 	%r101, [%r21+896];
	add.s32 	%r102, %r101, %r100;
	min.s32 	%r103, %r99, %r102;
	st.shared.u32 	[%r14+8320], %r103;
	bar.sync 	0;
	ld.shared.u32 	%r104, [%r14];
	ld.shared.u32 	%r105, [%r24+16];
	ld.shared.u32 	%r106, [%r21+1024];
	add.s32 	%r107, %r106, %r105;
	min.s32 	%r108, %r104, %r107;
	st.shared.u32 	[%r14], %r108;
	ld.shared.u32 	%r109, [%r14+8192];
	ld.shared.u32 	%r110, [%r24+8208];
	ld.shared.u32 	%r111, [%r21+1024];
	add.s32 	%r112, %r111, %r110;
	min.s32 	%r113, %r109, %r112;
	st.shared.u32 	[%r14+8192], %r113;
	ld.shared.u32 	%r114, [%r14+128];
	ld.shared.u32 	%r115, [%r24+16];
	ld.shared.u32 	%r116, [%r21+1152];
	add.s32 	%r117, %r116, %r115;
	min.s32 	%r118, %r114, %r117;
	st.shared.u32 	[%r14+128], %r118;
	ld.shared.u32 	%r119, [%r14+8320];
	ld.shared.u32 	%r120, [%r24+8208];
	ld.shared.u32 	%r121, [%r21+1152];
	add.s32 	%r122, %r121, %r120;
	min.s32 	%r123, %r119, %r122;
	st.shared.u32 	[%r14+8320], %r123;
	bar.sync 	0;
	ld.shared.u32 	%r124, [%r14];
	ld.shared.u32 	%r125, [%r24+20];
	ld.shared.u32 	%r126, [%r21+1280];
	add.s32 	%r127, %r126, %r125;
	min.s32 	%r128, %r124, %r127;
	st.shared.u32 	[%r14], %r128;
	ld.shared.u32 	%r129, [%r14+8192];
	ld.shared.u32 	%r130, [%r24+8212];
	ld.shared.u32 	%r131, [%r21+1280];
	add.s32 	%r132, %r131, %r130;
	min.s32 	%r133, %r129, %r132;
	st.shared.u32 	[%r14+8192], %r133;
	ld.shared.u32 	%r134, [%r14+128];
	ld.shared.u32 	%r135, [%r24+20];
	ld.shared.u32 	%r136, [%r21+1408];
	add.s32 	%r137, %r136, %r135;
	min.s32 	%r138, %r134, %r137;
	st.shared.u32 	[%r14+128], %r138;
	ld.shared.u32 	%r139, [%r14+8320];
	ld.shared.u32 	%r140, [%r24+8212];
	ld.shared.u32 	%r141, [%r21+1408];
	add.s32 	%r142, %r141, %r140;
	min.s32 	%r143, %r139, %r142;
	st.shared.u32 	[%r14+8320], %r143;
	bar.sync 	0;
	ld.shared.u32 	%r144, [%r14];
	ld.shared.u32 	%r145, [%r24+24];
	ld.shared.u32 	%r146, [%r21+1536];
	add.s32 	%r147, %r146, %r145;
	min.s32 	%r148, %r144, %r147;
	st.shared.u32 	[%r14], %r148;
	ld.shared.u32 	%r149, [%r14+8192];
	ld.shared.u32 	%r150, [%r24+8216];
	ld.shared.u32 	%r151, [%r21+1536];
	add.s32 	%r152, %r151, %r150;
	min.s32 	%r153, %r149, %r152;
	st.shared.u32 	[%r14+8192], %r153;
	ld.shared.u32 	%r154, [%r14+128];
	ld.shared.u32 	%r155, [%r24+24];
	ld.shared.u32 	%r156, [%r21+1664];
	add.s32 	%r157, %r156, %r155;
	min.s32 	%r158, %r154, %r157;
	st.shared.u32 	[%r14+128], %r158;
	ld.shared.u32 	%r159, [%r14+8320];
	ld.shared.u32 	%r160, [%r24+8216];
	ld.shared.u32 	%r161, [%r21+1664];
	add.s32 	%r162, %r161, %r160;
	min.s32 	%r163, %r159, %r162;
	st.shared.u32 	[%r14+8320], %r163;
	bar.sync 	0;
	ld.shared.u32 	%r164, [%r14];
	ld.shared.u32 	%r165, [%r24+28];
	ld.shared.u32 	%r166, [%r21+1792];
	add.s32 	%r167, %r166, %r165;
	min.s32 	%r168, %r164, %r167;
	st.shared.u32 	[%r14], %r168;
	ld.shared.u32 	%r169, [%r14+8192];
	ld.shared.u32 	%r170, [%r24+8220];
	ld.shared.u32 	%r171, [%r21+1792];
	add.s32 	%r172, %r171, %r170;
	min.s32 	%r173, %r169, %r172;
	st.shared.u32 	[%r14+8192], %r173;
	ld.shared.u32 	%r174, [%r14+128];
	ld.shared.u32 	%r175, [%r24+28];
	ld.shared.u32 	%r176, [%r21+1920];
	add.s32 	%r177, %r176, %r175;
	min.s32 	%r178, %r174, %r177;
	st.shared.u32 	[%r14+128], %r178;
	ld.shared.u32 	%r179, [%r14+8320];
	ld.shared.u32 	%r180, [%r24+8220];
	ld.shared.u32 	%r181, [%r21+1920];
	add.s32 	%r182, %r181, %r180;
	min.s32 	%r183, %r179, %r182;
	st.shared.u32 	[%r14+8320], %r183;
	bar.sync 	0;
	ld.shared.u32 	%r184, [%r14];
	ld.shared.u32 	%r185, [%r24+32];
	ld.shared.u32 	%r186, [%r21+2048];
	add.s32 	%r187, %r186, %r185;
	min.s32 	%r188, %r184, %r187;
	st.shared.u32 	[%r14], %r188;
	ld.shared.u32 	%r189, [%r14+8192];
	ld.shared.u32 	%r190, [%r24+8224];
	ld.shared.u32 	%r191, [%r21+2048];
	add.s32 	%r192, %r191, %r190;
	min.s32 	%r193, %r189, %r192;
	st.shared.u32 	[%r14+8192], %r193;
	ld.shared.u32 	%r194, [%r14+128];
	ld.shared.u32 	%r195, [%r24+32];
	ld.shared.u32 	%r196, [%r21+2176];
	add.s32 	%r197, %r196, %r195;
	min.s32 	%r198, %r194, %r197;
	st.shared.u32 	[%r14+128], %r198;
	ld.shared.u32 	%r199, [%r14+8320];
	ld.shared.u32 	%r200, [%r24+8224];
	ld.shared.u32 	%r201, [%r21+2176];
	add.s32 	%r202, %r201, %r200;
	min.s32 	%r203, %r199, %r202;
	st.shared.u32 	[%r14+8320], %r203;
	bar.sync 	0;
	ld.shared.u32 	%r204, [%r14];
	ld.shared.u32 	%r205, [%r24+36];
	ld.shared.u32 	%r206, [%r21+2304];
	add.s32 	%r207, %r206, %r205;
	min.s32 	%r208, %r204, %r207;
	st.shared.u32 	[%r14], %r208;
	ld.shared.u32 	%r209, [%r14+8192];
	ld.shared.u32 	%r210, [%r24+8228];
	ld.shared.u32 	%r211, [%r21+2304];
	add.s32 	%r212, %r211, %r210;
	min.s32 	%r213, %r209, %r212;
	st.shared.u32 	[%r14+8192], %r213;
	ld.shared.u32 	%r214, [%r14+128];
	ld.shared.u32 	%r215, [%r24+36];
	ld.shared.u32 	%r216, [%r21+2432];
	add.s32 	%r217, %r216, %r215;
	min.s32 	%r218, %r214, %r217;
	st.shared.u32 	[%r14+128], %r218;
	ld.shared.u32 	%r219, [%r14+8320];
	ld.shared.u32 	%r220, [%r24+8228];
	ld.shared.u32 	%r221, [%r21+2432];
	add.s32 	%r222, %r221, %r220;
	min.s32 	%r223, %r219, %r222;
	st.shared.u32 	[%r14+8320], %r223;
	bar.sync 	0;
	ld.shared.u32 	%r224, [%r14];
	ld.shared.u32 	%r225, [%r24+40];
	ld.shared.u32 	%r226, [%r21+2560];
	add.s32 	%r227, %r226, %r225;
	min.s32 	%r228, %r224, %r227;
	st.shared.u32 	[%r14], %r228;
	ld.shared.u32 	%r229, [%r14+8192];
	ld.shared.u32 	%r230, [%r24+8232];
	ld.shared.u32 	%r231, [%r21+2560];
	add.s32 	%r232, %r231, %r230;
	min.s32 	%r233, %r229, %r232;
	st.shared.u32 	[%r14+8192], %r233;
	ld.shared.u32 	%r234, [%r14+128];
	ld.shared.u32 	%r235, [%r24+40];
	ld.shared.u32 	%r236, [%r21+2688];
	add.s32 	%r237, %r236, %r235;
	min.s32 	%r238, %r234, %r237;
	st.shared.u32 	[%r14+128], %r238;
	ld.shared.u32 	%r239, [%r14+8320];
	ld.shared.u32 	%r240, [%r24+8232];
	ld.shared.u32 	%r241, [%r21+2688];
	add.s32 	%r242, %r241, %r240;
	min.s32 	%r243, %r239, %r242;
	st.shared.u32 	[%r14+8320], %r243;
	bar.sync 	0;
	ld.shared.u32 	%r244, [%r14];
	ld.shared.u32 	%r245, [%r24+44];
	ld.shared.u32 	%r246, [%r21+2816];
	add.s32 	%r247, %r246, %r245;
	min.s32 	%r248, %r244, %r247;
	st.shared.u32 	[%r14], %r248;
	ld.shared.u32 	%r249, [%r14+8192];
	ld.shared.u32 	%r250, [%r24+8236];
	ld.shared.u32 	%r251, [%r21+2816];
	add.s32 	%r252, %r251, %r250;
	min.s32 	%r253, %r249, %r252;
	st.shared.u32 	[%r14+8192], %r253;
	ld.shared.u32 	%r254, [%r14+128];
	ld.shared.u32 	%r255, [%r24+44];
	ld.shared.u32 	%r256, [%r21+2944];
	add.s32 	%r257, %r256, %r255;
	min.s32 	%r258, %r254, %r257;
	st.shared.u32 	[%r14+128], %r258;
	ld.shared.u32 	%r259, [%r14+8320];
	ld.shared.u32 	%r260, [%r24+8236];
	ld.shared.u32 	%r261, [%r21+2944];
	add.s32 	%r262, %r261, %r260;
	min.s32 	%r263, %r259, %r262;
	st.shared.u32 	[%r14+8320], %r263;
	bar.sync 	0;
	ld.shared.u32 	%r264, [%r14];
	ld.shared.u32 	%r265, [%r24+48];
	ld.shared.u32 	%r266, [%r21+3072];
	add.s32 	%r267, %r266, %r265;
	min.s32 	%r268, %r264, %r267;
	st.shared.u32 	[%r14], %r268;
	ld.shared.u32 	%r269, [%r14+8192];
	ld.shared.u32 	%r270, [%r24+8240];
	ld.shared.u32 	%r271, [%r21+3072];
	add.s32 	%r272, %r271, %r270;
	min.s32 	%r273, %r269, %r272;
	st.shared.u32 	[%r14+8192], %r273;
	ld.shared.u32 	%r274, [%r14+128];
	ld.shared.u32 	%r275, [%r24+48];
	ld.shared.u32 	%r276, [%r21+3200];
	add.s32 	%r277, %r276, %r275;
	min.s32 	%r278, %r274, %r277;
	st.shared.u32 	[%r14+128], %r278;
	ld.shared.u32 	%r279, [%r14+8320];
	ld.shared.u32 	%r280, [%r24+8240];
	ld.shared.u32 	%r281, [%r21+3200];
	add.s32 	%r282, %r281, %r280;
	min.s32 	%r283, %r279, %r282;
	st.shared.u32 	[%r14+8320], %r283;
	bar.sync 	0;
	ld.shared.u32 	%r284, [%r14];
	ld.shared.u32 	%r285, [%r24+52];
	ld.shared.u32 	%r286, [%r21+3328];
	add.s32 	%r287, %r286, %r285;
	min.s32 	%r288, %r284, %r287;
	st.shared.u32 	[%r14], %r288;
	ld.shared.u32 	%r289, [%r14+8192];
	ld.shared.u32 	%r290, [%r24+8244];
	ld.shared.u32 	%r291, [%r21+3328];
	add.s32 	%r292, %r291, %r290;
	min.s32 	%r293, %r289, %r292;
	st.shared.u32 	[%r14+8192], %r293;
	ld.shared.u32 	%r294, [%r14+128];
	ld.shared.u32 	%r295, [%r24+52];
	ld.shared.u32 	%r296, [%r21+3456];
	add.s32 	%r297, %r296, %r295;
	min.s32 	%r298, %r294, %r297;
	st.shared.u32 	[%r14+128], %r298;
	ld.shared.u32 	%r299, [%r14+8320];
	ld.shared.u32 	%r300, [%r24+8244];
	ld.shared.u32 	%r301, [%r21+3456];
	add.s32 	%r302, %r301, %r300;
	min.s32 	%r303, %r299, %r302;
	st.shared.u32 	[%r14+8320], %r303;
	bar.sync 	0;
	ld.shared.u32 	%r304, [%r14];
	ld.shared.u32 	%r305, [%r24+56];
	ld.shared.u32 	%r306, [%r21+3584];
	add.s32 	%r307, %r306, %r305;
	min.s32 	%r308, %r304, %r307;
	st.shared.u32 	[%r14], %r308;
	ld.shared.u32 	%r309, [%r14+8192];
	ld.shared.u32 	%r310, [%r24+8248];
	ld.shared.u32 	%r311, [%r21+3584];
	add.s32 	%r312, %r311, %r310;
	min.s32 	%r313, %r309, %r312;
	st.shared.u32 	[%r14+8192], %r313;
	ld.shared.u32 	%r314, [%r14+128];
	ld.shared.u32 	%r315, [%r24+56];
	ld.shared.u32 	%r316, [%r21+3712];
	add.s32 	%r317, %r316, %r315;
	min.s32 	%r318, %r314, %r317;
	st.shared.u32 	[%r14+128], %r318;
	ld.shared.u32 	%r319, [%r14+8320];
	ld.shared.u32 	%r320, [%r24+8248];
	ld.shared.u32 	%r321, [%r21+3712];
	add.s32 	%r322, %r321, %r320;
	min.s32 	%r323, %r319, %r322;
	st.shared.u32 	[%r14+8320], %r323;
	bar.sync 	0;
	ld.shared.u32 	%r324, [%r14];
	ld.shared.u32 	%r325, [%r24+60];
	ld.shared.u32 	%r326, [%r21+3840];
	add.s32 	%r327, %r326, %r325;
	min.s32 	%r328, %r324, %r327;
	st.shared.u32 	[%r14], %r328;
	ld.shared.u32 	%r329, [%r14+8192];
	ld.shared.u32 	%r330, [%r24+8252];
	ld.shared.u32 	%r331, [%r21+3840];
	add.s32 	%r332, %r331, %r330;
	min.s32 	%r333, %r329, %r332;
	st.shared.u32 	[%r14+8192], %r333;
	ld.shared.u32 	%r334, [%r14+128];
	ld.shared.u32 	%r335, [%r24+60];
	ld.shared.u32 	%r336, [%r21+3968];
	add.s32 	%r337, %r336, %r335;
	min.s32 	%r338, %r334, %r337;
	st.shared.u32 	[%r14+128], %r338;
	ld.shared.u32 	%r339, [%r14+8320];
	ld.shared.u32 	%r340, [%r24+8252];
	ld.shared.u32 	%r341, [%r21+3968];
	add.s32 	%r342, %r341, %r340;
	min.s32 	%r343, %r339, %r342;
	st.shared.u32 	[%r14+8320], %r343;
	bar.sync 	0;
	ld.shared.u32 	%r344, [%r14];
	ld.shared.u32 	%r345, [%r24+64];
	ld.shared.u32 	%r346, [%r21+4096];
	add.s32 	%r347, %r346, %r345;
	min.s32 	%r348, %r344, %r347;
	st.shared.u32 	[%r14], %r348;
	ld.shared.u32 	%r349, [%r14+8192];
	ld.shared.u32 	%r350, [%r24+8256];
	ld.shared.u32 	%r351, [%r21+4096];
	add.s32 	%r352, %r351, %r350;
	min.s32 	%r353, %r349, %r352;
	st.shared.u32 	[%r14+8192], %r353;
	ld.shared.u32 	%r354, [%r14+128];
	ld.shared.u32 	%r355, [%r24+64];
	ld.shared.u32 	%r356, [%r21+4224];
	add.s32 	%r357, %r356, %r355;
	min.s32 	%r358, %r354, %r357;
	st.shared.u32 	[%r14+128], %r358;
	ld.shared.u32 	%r359, [%r14+8320];
	ld.shared.u32 	%r360, [%r24+8256];
	ld.shared.u32 	%r361, [%r21+4224];
	add.s32 	%r362, %r361, %r360;
	min.s32 	%r363, %r359, %r362;
	st.shared.u32 	[%r14+8320], %r363;
	bar.sync 	0;
	ld.shared.u32 	%r364, [%r14];
	ld.shared.u32 	%r365, [%r24+68];
	ld.shared.u32 	%r366, [%r21+4352];
	add.s32 	%r367, %r366, %r365;
	min.s32 	%r368, %r364, %r367;
	st.shared.u32 	[%r14], %r368;
	ld.shared.u32 	%r369, [%r14+8192];
	ld.shared.u32 	%r370, [%r24+8260];
	ld.shared.u32 	%r371, [%r21+4352];
	add.s32 	%r372, %r371, %r370;
	min.s32 	%r373, %r369, %r372;
	st.shared.u32 	[%r14+8192], %r373;
	ld.shared.u32 	%r374, [%r14+128];
	ld.shared.u32 	%r375, [%r24+68];
	ld.shared.u32 	%r376, [%r21+4480];
	add.s32 	%r377, %r376, %r375;
	min.s32 	%r378, %r374, %r377;
	st.shared.u32 	[%r14+128], %r378;
	ld.shared.u32 	%r379, [%r14+8320];
	ld.shared.u32 	%r380, [%r24+8260];
	ld.shared.u32 	%r381, [%r21+4480];
	add.s32 	%r382, %r381, %r380;
	min.s32 	%r383, %r379, %r382;
	st.shared.u32 	[%r14+8320], %r383;
	bar.sync 	0;
	ld.shared.u32 	%r384, [%r14];
	ld.shared.u32 	%r385, [%r24+72];
	ld.shared.u32 	%r386, [%r21+4608];
	add.s32 	%r387, %r386, %r385;
	min.s32 	%r388, %r384, %r387;
	st.shared.u32 	[%r14], %r388;
	ld.shared.u32 	%r389, [%r14+8192];
	ld.shared.u32 	%r390, [%r24+8264];
	ld.shared.u32 	%r391, [%r21+4608];
	add.s32 	%r392, %r391, %r390;
	min.s32 	%r393, %r389, %r392;
	st.shared.u32 	[%r14+8192], %r393;
	ld.shared.u32 	%r394, [%r14+128];
	ld.shared.u32 	%r395, [%r24+72];
	ld.shared.u32 	%r396, [%r21+4736];
	add.s32 	%r397, %r396, %r395;
	min.s32 	%r398, %r394, %r397;
	st.shared.u32 	[%r14+128], %r398;
	ld.shared.u32 	%r399, [%r14+8320];
	ld.shared.u32 	%r400, [%r24+8264];
	ld.shared.u32 	%r401, [%r21+4736];
	add.s32 	%r402, %r401, %r400;
	min.s32 	%r403, %r399, %r402;
	st.shared.u32 	[%r14+8320], %r403;
	bar.sync 	0;
	ld.shared.u32 	%r404, [%r14];
	ld.shared.u32 	%r405, [%r24+76];
	ld.shared.u32 	%r406, [%r21+4864];
	add.s32 	%r407, %r406, %r405;
	min.s32 	%r408, %r404, %r407;
	st.shared.u32 	[%r14], %r408;
	ld.shared.u32 	%r409, [%r14+8192];
	ld.shared.u32 	%r410, [%r24+8268];
	ld.shared.u32 	%r411, [%r21+4864];
	add.s32 	%r412, %r411, %r410;
	min.s32 	%r413, %r409, %r412;
	st.shared.u32 	[%r14+8192], %r413;
	ld.shared.u32 	%r414, [%r14+128];
	ld.shared.u32 	%r415, [%r24+76];
	ld.shared.u32 	%r416, [%r21+4992];
	add.s32 	%r417, %r416, %r415;
	min.s32 	%r418, %r414, %r417;
	st.shared.u32 	[%r14+128], %r418;
	ld.shared.u32 	%r419, [%r14+8320];
	ld.shared.u32 	%r420, [%r24+8268];
	ld.shared.u32 	%r421, [%r21+4992];
	add.s32 	%r422, %r421, %r420;
	min.s32 	%r423, %r419, %r422;
	st.shared.u32 	[%r14+8320], %r423;
	bar.sync 	0;
	ld.shared.u32 	%r424, [%r14];
	ld.shared.u32 	%r425, [%r24+80];
	ld.shared.u32 	%r426, [%r21+5120];
	add.s32 	%r427, %r426, %r425;
	min.s32 	%r428, %r424, %r427;
	st.shared.u32 	[%r14], %r428;
	ld.shared.u32 	%r429, [%r14+8192];
	ld.shared.u32 	%r430, [%r24+8272];
	ld.shared.u32 	%r431, [%r21+5120];
	add.s32 	%r432, %r431, %r430;
	min.s32 	%r433, %r429, %r432;
	st.shared.u32 	[%r14+8192], %r433;
	ld.shared.u32 	%r434, [%r14+128];
	ld.shared.u32 	%r435, [%r24+80];
	ld.shared.u32 	%r436, [%r21+5248];
	add.s32 	%r437, %r436, %r435;
	min.s32 	%r438, %r434, %r437;
	st.shared.u32 	[%r14+128], %r438;
	ld.shared.u32 	%r439, [%r14+8320];
	ld.shared.u32 	%r440, [%r24+8272];
	ld.shared.u32 	%r441, [%r21+5248];
	add.s32 	%r442, %r441, %r440;
	min.s32 	%r443, %r439, %r442;
	st.shared.u32 	[%r14+8320], %r443;
	bar.sync 	0;
	ld.shared.u32 	%r444, [%r14];
	ld.shared.u32 	%r445, [%r24+84];
	ld.shared.u32 	%r446, [%r21+5376];
	add.s32 	%r447, %r446, %r445;
	min.s32 	%r448, %r444, %r447;
	st.shared.u32 	[%r14], %r448;
	ld.shared.u32 	%r449, [%r14+8192];
	ld.shared.u32 	%r450, [%r24+8276];
	ld.shared.u32 	%r451, [%r21+5376];
	add.s32 	%r452, %r451, %r450;
	min.s32 	%r453, %r449, %r452;
	st.shared.u32 	[%r14+8192], %r453;
	ld.shared.u32 	%r454, [%r14+128];
	ld.shared.u32 	%r455, [%r24+84];
	ld.shared.u32 	%r456, [%r21+5504];
	add.s32 	%r457, %r456, %r455;
	min.s32 	%r458, %r454, %r457;
	st.shared.u32 	[%r14+128], %r458;
	ld.shared.u32 	%r459, [%r14+8320];
	ld.shared.u32 	%r460, [%r24+8276];
	ld.shared.u32 	%r461, [%r21+5504];
	add.s32 	%r462, %r461, %r460;
	min.s32 	%r463, %r459, %r462;
	st.shared.u32 	[%r14+8320], %r463;
	bar.sync 	0;
	ld.shared.u32 	%r464, [%r14];
	ld.shared.u32 	%r465, [%r24+88];
	ld.shared.u32 	%r466, [%r21+5632];
	add.s32 	%r467, %r466, %r465;
	min.s32 	%r468, %r464, %r467;
	st.shared.u32 	[%r14], %r468;
	ld.shared.u32 	%r469, [%r14+8192];
	ld.shared.u32 	%r470, [%r24+8280];
	ld.shared.u32 	%r471, [%r21+5632];
	add.s32 	%r472, %r471, %r470;
	min.s32 	%r473, %r469, %r472;
	st.shared.u32 	[%r14+8192], %r473;
	ld.shared.u32 	%r474, [%r14+128];
	ld.shared.u32 	%r475, [%r24+88];
	ld.shared.u32 	%r476, [%r21+5760];
	add.s32 	%r477, %r476, %r475;
	min.s32 	%r478, %r474, %r477;
	st.shared.u32 	[%r14+128], %r478;
	ld.shared.u32 	%r479, [%r14+8320];
	ld.shared.u32 	%r480, [%r24+8280];
	ld.shared.u32 	%r481, [%r21+5760];
	add.s32 	%r482, %r481, %r480;
	min.s32 	%r483, %r479, %r482;
	st.shared.u32 	[%r14+8320], %r483;
	bar.sync 	0;
	ld.shared.u32 	%r484, [%r14];
	ld.shared.u32 	%r485, [%r24+92];
	ld.shared.u32 	%r486, [%r21+5888];
	add.s32 	%r487, %r486, %r485;
	min.s32 	%r488, %r484, %r487;
	st.shared.u32 	[%r14], %r488;
	ld.shared.u32 	%r489, [%r14+8192];
	ld.shared.u32 	%r490, [%r24+8284];
	ld.shared.u32 	%r491, [%r21+5888];
	add.s32 	%r492, %r491, %r490;
	min.s32 	%r493, %r489, %r492;
	st.shared.u32 	[%r14+8192], %r493;
	ld.shared.u32 	%r494, [%r14+128];
	ld.shared.u32 	%r495, [%r24+92];
	ld.shared.u32 	%r496, [%r21+6016];
	add.s32 	%r497, %r496, %r495;
	min.s32 	%r498, %r494, %r497;
	st.shared.u32 	[%r14+128], %r498;
	ld.shared.u32 	%r499, [%r14+8320];
	ld.shared.u32 	%r500, [%r24+8284];
	ld.shared.u32 	%r501, [%r21+6016];
	add.s32 	%r502, %r501, %r500;
	min.s32 	%r503, %r499, %r502;
	st.shared.u32 	[%r14+8320], %r503;
	bar.sync 	0;
	ld.shared.u32 	%r504, [%r14];
	ld.shared.u32 	%r505, [%r24+96];
	ld.shared.u32 	%r506, [%r21+6144];
	add.s32 	%r507, %r506, %r505;
	min.s32 	%r508, %r504, %r507;
	st.shared.u32 	[%r14], %r508;
	ld.shared.u32 	%r509, [%r14+8192];
	ld.shared.u32 	%r510, [%r24+8288];
	ld.shared.u32 	%r511, [%r21+6144];
	add.s32 	%r512, %r511, %r510;
	min.s32 	%r513, %r509, %r512;
	st.shared.u32 	[%r14+8192], %r513;
	ld.shared.u32 	%r514, [%r14+128];
	ld.shared.u32 	%r515, [%r24+96];
	ld.shared.u32 	%r516, [%r21+6272];
	add.s32 	%r517, %r516, %r515;
	min.s32 	%r518, %r514, %r517;
	st.shared.u32 	[%r14+128], %r518;
	ld.shared.u32 	%r519, [%r14+8320];
	ld.shared.u32 	%r520, [%r24+8288];
	ld.shared.u32 	%r521, [%r21+6272];
	add.s32 	%r522, %r521, %r520;
	min.s32 	%r523, %r519, %r522;
	st.shared.u32 	[%r14+8320], %r523;
	bar.sync 	0;
	ld.shared.u32 	%r524, [%r14];
	ld.shared.u32 	%r525, [%r24+100];
	ld.shared.u32 	%r526, [%r21+6400];
	add.s32 	%r527, %r526, %r525;
	min.s32 	%r528, %r524, %r527;
	st.shared.u32 	[%r14], %r528;
	ld.shared.u32 	%r529, [%r14+8192];
	ld.shared.u32 	%r530, [%r24+8292];
	ld.shared.u32 	%r531, [%r21+6400];
	add.s32 	%r532, %r531, %r530;
	min.s32 	%r533, %r529, %r532;
	st.shared.u32 	[%r14+8192], %r533;
	ld.shared.u32 	%r534, [%r14+128];
	ld.shared.u32 	%r535, [%r24+100];
	ld.shared.u32 	%r536, [%r21+6528];
	add.s32 	%r537, %r536, %r535;
	min.s32 	%r538, %r534, %r537;
	st.shared.u32 	[%r14+128], %r538;
	ld.shared.u32 	%r539, [%r14+8320];
	ld.shared.u32 	%r540, [%r24+8292];
	ld.shared.u32 	%r541, [%r21+6528];
	add.s32 	%r542, %r541, %r540;
	min.s32 	%r543, %r539, %r542;
	st.shared.u32 	[%r14+8320], %r543;
	bar.sync 	0;
	ld.shared.u32 	%r544, [%r14];
	ld.shared.u32 	%r545, [%r24+104];
	ld.shared.u32 	%r546, [%r21+6656];
	add.s32 	%r547, %r546, %r545;
	min.s32 	%r548, %r544, %r547;
	st.shared.u32 	[%r14], %r548;
	ld.shared.u32 	%r549, [%r14+8192];
	ld.shared.u32 	%r550, [%r24+8296];
	ld.shared.u32 	%r551, [%r21+6656];
	add.s32 	%r552, %r551, %r550;
	min.s32 	%r553, %r549, %r552;
	st.shared.u32 	[%r14+8192], %r553;
	ld.shared.u32 	%r554, [%r14+128];
	ld.shared.u32 	%r555, [%r24+104];
	ld.shared.u32 	%r556, [%r21+6784];
	add.s32 	%r557, %r556, %r555;
	min.s32 	%r558, %r554, %r557;
	st.shared.u32 	[%r14+128], %r558;
	ld.shared.u32 	%r559, [%r14+8320];
	ld.shared.u32 	%r560, [%r24+8296];
	ld.shared.u32 	%r561, [%r21+6784];
	add.s32 	%r562, %r561, %r560;
	min.s32 	%r563, %r559, %r562;
	st.shared.u32 	[%r14+8320], %r563;
	bar.sync 	0;
	ld.shared.u32 	%r564, [%r14];
	ld.shared.u32 	%r565, [%r24+108];
	ld.shared.u32 	%r566, [%r21+6912];
	add.s32 	%r567, %r566, %r565;
	min.s32 	%r568, %r564, %r567;
	st.shared.u32 	[%r14], %r568;
	ld.shared.u32 	%r569, [%r14+8192];
	ld.shared.u32 	%r570, [%r24+8300];
	ld.shared.u32 	%r571, [%r21+6912];
	add.s32 	%r572, %r571, %r570;
	min.s32 	%r573, %r569, %r572;
	st.shared.u32 	[%r14+8192], %r573;
	ld.shared.u32 	%r574, [%r14+128];
	ld.shared.u32 	%r575, [%r24+108];
	ld.shared.u32 	%r576, [%r21+7040];
	add.s32 	%r577, %r576, %r575;
	min.s32 	%r578, %r574, %r577;
	st.shared.u32 	[%r14+128], %r578;
	ld.shared.u32 	%r579, [%r14+8320];
	ld.shared.u32 	%r580, [%r24+8300];
	ld.shared.u32 	%r581, [%r21+7040];
	add.s32 	%r582, %r581, %r580;
	min.s32 	%r583, %r579, %r582;
	st.shared.u32 	[%r14+8320], %r583;
	bar.sync 	0;
	ld.shared.u32 	%r584, [%r14];
	ld.shared.u32 	%r585, [%r24+112];
	ld.shared.u32 	%r586, [%r21+7168];
	add.s32 	%r587, %r586, %r585;
	min.s32 	%r588, %r584, %r587;
	st.shared.u32 	[%r14], %r588;
	ld.shared.u32 	%r589, [%r14+8192];
	ld.shared.u32 	%r590, [%r24+8304];
	ld.shared.u32 	%r591, [%r21+7168];
	add.s32 	%r592, %r591, %r590;
	min.s32 	%r593, %r589, %r592;
	st.shared.u32 	[%r14+8192], %r593;
	ld.shared.u32 	%r594, [%r14+128];
	ld.shared.u32 	%r595, [%r24+112];
	ld.shared.u32 	%r596, [%r21+7296];
	add.s32 	%r597, %r596, %r595;
	min.s32 	%r598, %r594, %r597;
	st.shared.u32 	[%r14+128], %r598;
	ld.shared.u32 	%r599, [%r14+8320];
	ld.shared.u32 	%r600, [%r24+8304];
	ld.shared.u32 	%r601, [%r21+7296];
	add.s32 	%r602, %r601, %r600;
	min.s32 	%r603, %r599, %r602;
	st.shared.u32 	[%r14+8320], %r603;
	bar.sync 	0;
	ld.shared.u32 	%r604, [%r14];
	ld.shared.u32 	%r605, [%r24+116];
	ld.shared.u32 	%r606, [%r21+7424];
	add.s32 	%r607, %r606, %r605;
	min.s32 	%r608, %r604, %r607;
	st.shared.u32 	[%r14], %r608;
	ld.shared.u32 	%r609, [%r14+8192];
	ld.shared.u32 	%r610, [%r24+8308];
	ld.shared.u32 	%r611, [%r21+7424];
	add.s32 	%r612, %r611, %r610;
	min.s32 	%r613, %r609, %r612;
	st.shared.u32 	[%r14+8192], %r613;
	ld.shared.u32 	%r614, [%r14+128];
	ld.shared.u32 	%r615, [%r24+116];
	ld.shared.u32 	%r616, [%r21+7552];
	add.s32 	%r617, %r616, %r615;
	min.s32 	%r618, %r614, %r617;
	st.shared.u32 	[%r14+128], %r618;
	ld.shared.u32 	%r619, [%r14+8320];
	ld.shared.u32 	%r620, [%r24+8308];
	ld.shared.u32 	%r621, [%r21+7552];
	add.s32 	%r622, %r621, %r620;
	min.s32 	%r623, %r619, %r622;
	st.shared.u32 	[%r14+8320], %r623;
	bar.sync 	0;
	ld.shared.u32 	%r624, [%r14];
	ld.shared.u32 	%r625, [%r24+120];
	ld.shared.u32 	%r626, [%r21+7680];
	add.s32 	%r627, %r626, %r625;
	min.s32 	%r628, %r624, %r627;
	st.shared.u32 	[%r14], %r628;
	ld.shared.u32 	%r629, [%r14+8192];
	ld.shared.u32 	%r630, [%r24+8312];
	ld.shared.u32 	%r631, [%r21+7680];
	add.s32 	%r632, %r631, %r630;
	min.s32 	%r633, %r629, %r632;
	st.shared.u32 	[%r14+8192], %r633;
	ld.shared.u32 	%r634, [%r14+128];
	ld.shared.u32 	%r635, [%r24+120];
	ld.shared.u32 	%r636, [%r21+7808];
	add.s32 	%r637, %r636, %r635;
	min.s32 	%r638, %r634, %r637;
	st.shared.u32 	[%r14+128], %r638;
	ld.shared.u32 	%r639, [%r14+8320];
	ld.shared.u32 	%r640, [%r24+8312];
	ld.shared.u32 	%r641, [%r21+7808];
	add.s32 	%r642, %r641, %r640;
	min.s32 	%r643, %r639, %r642;
	st.shared.u32 	[%r14+8320], %r643;
	bar.sync 	0;
	ld.shared.u32 	%r644, [%r14];
	ld.shared.u32 	%r645, [%r24+124];
	ld.shared.u32 	%r646, [%r21+7936];
	add.s32 	%r647, %r646, %r645;
	min.s32 	%r648, %r644, %r647;
	st.shared.u32 	[%r14], %r648;
	ld.shared.u32 	%r649, [%r14+8192];
	ld.shared.u32 	%r650, [%r24+8316];
	ld.shared.u32 	%r651, [%r21+7936];
	add.s32 	%r652, %r651, %r650;
	min.s32 	%r653, %r649, %r652;
	st.shared.u32 	[%r14+8192], %r653;
	ld.shared.u32 	%r654, [%r14+128];
	ld.shared.u32 	%r655, [%r24+124];
	ld.shared.u32 	%r656, [%r21+8064];
	add.s32 	%r657, %r656, %r655;
	min.s32 	%r658, %r654, %r657;
	st.shared.u32 	[%r14+128], %r658;
	ld.shared.u32 	%r659, [%r14+8320];
	ld.shared.u32 	%r660, [%r24+8316];
	ld.shared.u32 	%r661, [%r21+8064];
	add.s32 	%r662, %r661, %r660;
	min.s32 	%r663, %r659, %r662;
	st.shared.u32 	[%r14+8320], %r663;
	bar.sync 	0;
	ld.shared.u32 	%r664, [%r14];
	ld.shared.u32 	%r665, [%r24+128];
	ld.shared.u32 	%r666, [%r21+8192];
	add.s32 	%r667, %r666, %r665;
	min.s32 	%r668, %r664, %r667;
	st.shared.u32 	[%r14], %r668;
	ld.shared.u32 	%r669, [%r14+8192];
	ld.shared.u32 	%r670, [%r24+8320];
	ld.shared.u32 	%r671, [%r21+8192];
	add.s32 	%r672, %r671, %r670;
	min.s32 	%r673, %r669, %r672;
	st.shared.u32 	[%r14+8192], %r673;
	ld.shared.u32 	%r674, [%r14+128];
	ld.shared.u32 	%r675, [%r24+128];
	ld.shared.u32 	%r676, [%r21+8320];
	add.s32 	%r677, %r676, %r675;
	min.s32 	%r678, %r674, %r677;
	st.shared.u32 	[%r14+128], %r678;
	ld.shared.u32 	%r679, [%r14+8320];
	ld.shared.u32 	%r680, [%r24+8320];
	ld.shared.u32 	%r681, [%r21+8320];
	add.s32 	%r682, %r681, %r680;
	min.s32 	%r683, %r679, %r682;
	st.shared.u32 	[%r14+8320], %r683;
	bar.sync 	0;
	ld.shared.u32 	%r684, [%r14];
	ld.shared.u32 	%r685, [%r24+132];
	ld.shared.u32 	%r686, [%r21+8448];
	add.s32 	%r687, %r686, %r685;
	min.s32 	%r688, %r684, %r687;
	st.shared.u32 	[%r14], %r688;
	ld.shared.u32 	%r689, [%r14+8192];
	ld.shared.u32 	%r690, [%r24+8324];
	ld.shared.u32 	%r691, [%r21+8448];
	add.s32 	%r692, %r691, %r690;
	min.s32 	%r693, %r689, %r692;
	st.shared.u32 	[%r14+8192], %r693;
	ld.shared.u32 	%r694, [%r14+128];
	ld.shared.u32 	%r695, [%r24+132];
	ld.shared.u32 	%r696, [%r21+8576];
	add.s32 	%r697, %r696, %r695;
	min.s32 	%r698, %r694, %r697;
	st.shared.u32 	[%r14+128], %r698;
	ld.shared.u32 	%r699, [%r14+8320];
	ld.shared.u32 	%r700, [%r24+8324];
	ld.shared.u32 	%r701, [%r21+8576];
	add.s32 	%r702, %r701, %r700;
	min.s32 	%r703, %r699, %r702;
	st.shared.u32 	[%r14+8320], %r703;
	bar.sync 	0;
	ld.shared.u32 	%r704, [%r14];
	ld.shared.u32 	%r705, [%r24+136];
	ld.shared.u32 	%r706, [%r21+8704];
	add.s32 	%r707, %r706, %r705;
	min.s32 	%r708, %r704, %r707;
	st.shared.u32 	[%r14], %r708;
	ld.shared.u32 	%r709, [%r14+8192];
	ld.shared.u32 	%r710, [%r24+8328];
	ld.shared.u32 	%r711, [%r21+8704];
	add.s32 	%r712, %r711, %r710;
	min.s32 	%r713, %r709, %r712;
	st.shared.u32 	[%r14+8192], %r713;
	ld.shared.u32 	%r714, [%r14+128];
	ld.shared.u32 	%r715, [%r24+136];
	ld.shared.u32 	%r716, [%r21+8832];
	add.s32 	%r717, %r716, %r715;
	min.s32 	%r718, %r714, %r717;
	st.shared.u32 	[%r14+128], %r718;
	ld.shared.u32 	%r719, [%r14+8320];
	ld.shared.u32 	%r720, [%r24+8328];
	ld.shared.u32 	%r721, [%r21+8832];
	add.s32 	%r722, %r721, %r720;
	min.s32 	%r723, %r719, %r722;
	st.shared.u32 	[%r14+8320], %r723;
	bar.sync 	0;
	ld.shared.u32 	%r724, [%r14];
	ld.shared.u32 	%r725, [%r24+140];
	ld.shared.u32 	%r726, [%r21+8960];
	add.s32 	%r727, %r726, %r725;
	min.s32 	%r728, %r724, %r727;
	st.shared.u32 	[%r14], %r728;
	ld.shared.u32 	%r729, [%r14+8192];
	ld.shared.u32 	%r730, [%r24+8332];
	ld.shared.u32 	%r731, [%r21+8960];
	add.s32 	%r732, %r731, %r730;
	min.s32 	%r733, %r729, %r732;
	st.shared.u32 	[%r14+8192], %r733;
	ld.shared.u32 	%r734, [%r14+128];
	ld.shared.u32 	%r735, [%r24+140];
	ld.shared.u32 	%r736, [%r21+9088];
	add.s32 	%r737, %r736, %r735;
	min.s32 	%r738, %r734, %r737;
	st.shared.u32 	[%r14+128], %r738;
	ld.shared.u32 	%r739, [%r14+8320];
	ld.shared.u32 	%r740, [%r24+8332];
	ld.shared.u32 	%r741, [%r21+9088];
	add.s32 	%r742, %r741, %r740;
	min.s32 	%r743, %r739, %r742;
	st.shared.u32 	[%r14+8320], %r743;
	bar.sync 	0;
	ld.shared.u32 	%r744, [%r14];
	ld.shared.u32 	%r745, [%r24+144];
	ld.shared.u32 	%r746, [%r21+9216];
	add.s32 	%r747, %r746, %r745;
	min.s32 	%r748, %r744, %r747;
	st.shared.u32 	[%r14], %r748;
	ld.shared.u32 	%r749, [%r14+8192];
	ld.shared.u32 	%r750, [%r24+8336];
	ld.shared.u32 	%r751, [%r21+9216];
	add.s32 	%r752, %r751, %r750;
	min.s32 	%r753, %r749, %r752;
	st.shared.u32 	[%r14+8192], %r753;
	ld.shared.u32 	%r754, [%r14+128];
	ld.shared.u32 	%r755, [%r24+144];
	ld.shared.u32 	%r756, [%r21+9344];
	add.s32 	%r757, %r756, %r755;
	min.s32 	%r758, %r754, %r757;
	st.shared.u32 	[%r14+128], %r758;
	ld.shared.u32 	%r759, [%r14+8320];
	ld.shared.u32 	%r760, [%r24+8336];
	ld.shared.u32 	%r761, [%r21+9344];
	add.s32 	%r762, %r761, %r760;
	min.s32 	%r763, %r759, %r762;
	st.shared.u32 	[%r14+8320], %r763;
	bar.sync 	0;
	ld.shared.u32 	%r764, [%r14];
	ld.shared.u32 	%r765, [%r24+148];
	ld.shared.u32 	%r766, [%r21+9472];
	add.s32 	%r767, %r766, %r765;
	min.s32 	%r768, %r764, %r767;
	st.shared.u32 	[%r14], %r768;
	ld.shared.u32 	%r769, [%r14+8192];
	ld.shared.u32 	%r770, [%r24+8340];
	ld.shared.u32 	%r771, [%r21+9472];
	add.s32 	%r772, %r771, %r770;
	min.s32 	%r773, %r769, %r772;
	st.shared.u32 	[%r14+8192], %r773;
	ld.shared.u32 	%r774, [%r14+128];
	ld.shared.u32 	%r775, [%r24+148];
	ld.shared.u32 	%r776, [%r21+9600];
	add.s32 	%r777, %r776, %r775;
	min.s32 	%r778, %r774, %r777;
	st.shared.u32 	[%r14+128], %r778;
	ld.shared.u32 	%r779, [%r14+8320];
	ld.shared.u32 	%r780, [%r24+8340];
	ld.shared.u32 	%r781, [%r21+9600];
	add.s32 	%r782, %r781, %r780;
	min.s32 	%r783, %r779, %r782;
	st.shared.u32 	[%r14+8320], %r783;
	bar.sync 	0;
	ld.shared.u32 	%r784, [%r14];
	ld.shared.u32 	%r785, [%r24+152];
	ld.shared.u32 	%r786, [%r21+9728];
	add.s32 	%r787, %r786, %r785;
	min.s32 	%r788, %r784, %r787;
	st.shared.u32 	[%r14], %r788;
	ld.shared.u32 	%r789, [%r14+8192];
	ld.shared.u32 	%r790, [%r24+8344];
	ld.shared.u32 	%r791, [%r21+9728];
	add.s32 	%r792, %r791, %r790;
	min.s32 	%r793, %r789, %r792;
	st.shared.u32 	[%r14+8192], %r793;
	ld.shared.u32 	%r794, [%r14+128];
	ld.shared.u32 	%r795, [%r24+152];
	ld.shared.u32 	%r796, [%r21+9856];
	add.s32 	%r797, %r796, %r795;
	min.s32 	%r798, %r794, %r797;
	st.shared.u32 	[%r14+128], %r798;
	ld.shared.u32 	%r799, [%r14+8320];
	ld.shared.u32 	%r800, [%r24+8344];
	ld.shared.u32 	%r801, [%r21+9856];
	add.s32 	%r802, %r801, %r800;
	min.s32 	%r803, %r799, %r802;
	st.shared.u32 	[%r14+8320], %r803;
	bar.sync 	0;
	ld.shared.u32 	%r804, [%r14];
	ld.shared.u32 	%r805, [%r24+156];
	ld.shared.u32 	%r806, [%r21+9984];
	add.s32 	%r807, %r806, %r805;
	min.s32 	%r808, %r804, %r807;
	st.shared.u32 	[%r14], %r808;
	ld.shared.u32 	%r809, [%r14+8192];
	ld.shared.u32 	%r810, [%r24+8348];
	ld.shared.u32 	%r811, [%r21+9984];
	add.s32 	%r812, %r811, %r810;
	min.s32 	%r813, %r809, %r812;
	st.shared.u32 	[%r14+8192], %r813;
	ld.shared.u32 	%r814, [%r14+128];
	ld.shared.u32 	%r815, [%r24+156];
	ld.shared.u32 	%r816, [%r21+10112];
	add.s32 	%r817, %r816, %r815;
	min.s32 	%r818, %r814, %r817;
	st.shared.u32 	[%r14+128], %r818;
	ld.shared.u32 	%r819, [%r14+8320];
	ld.shared.u32 	%r820, [%r24+8348];
	ld.shared.u32 	%r821, [%r21+10112];
	add.s32 	%r822, %r821, %r820;
	min.s32 	%r823, %r819, %r822;
	st.shared.u32 	[%r14+8320], %r823;
	bar.sync 	0;
	ld.shared.u32 	%r824, [%r14];
	ld.shared.u32 	%r825, [%r24+160];
	ld.shared.u32 	%r826, [%r21+10240];
	add.s32 	%r827, %r826, %r825;
	min.s32 	%r828, %r824, %r827;
	st.shared.u32 	[%r14], %r828;
	ld.shared.u32 	%r829, [%r14+8192];
	ld.shared.u32 	%r830, [%r24+8352];
	ld.shared.u32 	%r831, [%r21+10240];
	add.s32 	%r832, %r831, %r830;
	min.s32 	%r833, %r829, %r832;
	st.shared.u32 	[%r14+8192], %r833;
	ld.shared.u32 	%r834, [%r14+128];
	ld.shared.u32 	%r835, [%r24+160];
	ld.shared.u32 	%r836, [%r21+10368];
	add.s32 	%r837, %r836, %r835;
	min.s32 	%r838, %r834, %r837;
	st.shared.u32 	[%r14+128], %r838;
	ld.shared.u32 	%r839, [%r14+8320];
	ld.shared.u32 	%r840, [%r24+8352];
	ld.shared.u32 	%r841, [%r21+10368];
	add.s32 	%r842, %r841, %r840;
	min.s32 	%r843, %r839, %r842;
	st.shared.u32 	[%r14+8320], %r843;
	bar.sync 	0;
	ld.shared.u32 	%r844, [%r14];
	ld.shared.u32 	%r845, [%r24+164];
	ld.shared.u32 	%r846, [%r21+10496];
	add.s32 	%r847, %r846, %r845;
	min.s32 	%r848, %r844, %r847;
	st.shared.u32 	[%r14], %r848;
	ld.shared.u32 	%r849, [%r14+8192];
	ld.shared.u32 	%r850, [%r24+8356];
	ld.shared.u32 	%r851, [%r21+10496];
	add.s32 	%r852, %r851, %r850;
	min.s32 	%r853, %r849, %r852;
	st.shared.u32 	[%r14+8192], %r853;
	ld.shared.u32 	%r854, [%r14+128];
	ld.shared.u32 	%r855, [%r24+164];
	ld.shared.u32 	%r856, [%r21+10624];
	add.s32 	%r857, %r856, %r855;
	min.s32 	%r858, %r854, %r857;
	st.shared.u32 	[%r14+128], %r858;
	ld.shared.u32 	%r859, [%r14+8320];
	ld.shared.u32 	%r860, [%r24+8356];
	ld.shared.u32 	%r861, [%r21+10624];
	add.s32 	%r862, %r861, %r860;
	min.s32 	%r863, %r859, %r862;
	st.shared.u32 	[%r14+8320], %r863;
	bar.sync 	0;
	ld.shared.u32 	%r864, [%r14];
	ld.shared.u32 	%r865, [%r24+168];
	ld.shared.u32 	%r866, [%r21+10752];
	add.s32 	%r867, %r866, %r865;
	min.s32 	%r868, %r864, %r867;
	st.shared.u32 	[%r14], %r868;
	ld.shared.u32 	%r869, [%r14+8192];
	ld.shared.u32 	%r870, [%r24+8360];
	ld.shared.u32 	%r871, [%r21+10752];
	add.s32 	%r872, %r871, %r870;
	min.s32 	%r873, %r869, %r872;
	st.shared.u32 	[%r14+8192], %r873;
	ld.shared.u32 	%r874, [%r14+128];
	ld.shared.u32 	%r875, [%r24+168];
	ld.shared.u32 	%r876, [%r21+10880];
	add.s32 	%r877, %r876, %r875;
	min.s32 	%r878, %r874, %r877;
	st.shared.u32 	[%r14+128], %r878;
	ld.shared.u32 	%r879, [%r14+8320];
	ld.shared.u32 	%r880, [%r24+8360];
	ld.shared.u32 	%r881, [%r21+10880];
	add.s32 	%r882, %r881, %r880;
	min.s32 	%r883, %r879, %r882;
	st.shared.u32 	[%r14+8320], %r883;
	bar.sync 	0;
	ld.shared.u32 	%r884, [%r14];
	ld.shared.u32 	%r885, [%r24+172];
	ld.shared.u32 	%r886, [%r21+11008];
	add.s32 	%r887, %r886, %r885;
	min.s32 	%r888, %r884, %r887;
	st.shared.u32 	[%r14], %r888;
	ld.shared.u32 	%r889, [%r14+8192];
	ld.shared.u32 	%r890, [%r24+8364];
	ld.shared.u32 	%r891, [%r21+11008];
	add.s32 	%r892, %r891, %r890;
	min.s32 	%r893, %r889, %r892;
	st.shared.u32 	[%r14+8192], %r893;
	ld.shared.u32 	%r894, [%r14+128];
	ld.shared.u32 	%r895, [%r24+172];
	ld.shared.u32 	%r896, [%r21+11136];
	add.s32 	%r897, %r896, %r895;
	min.s32 	%r898, %r894, %r897;
	st.shared.u32 	[%r14+128], %r898;
	ld.shared.u32 	%r899, [%r14+8320];
	ld.shared.u32 	%r900, [%r24+8364];
	ld.shared.u32 	%r901, [%r21+11136];
	add.s32 	%r902, %r901, %r900;
	min.s32 	%r903, %r899, %r902;
	st.shared.u32 	[%r14+8320], %r903;
	bar.sync 	0;
	ld.shared.u32 	%r904, [%r14];
	ld.shared.u32 	%r905, [%r24+176];
	ld.shared.u32 	%r906, [%r21+11264];
	add.s32 	%r907, %r906, %r905;
	min.s32 	%r908, %r904, %r907;
	st.shared.u32 	[%r14], %r908;
	ld.shared.u32 	%r909, [%r14+8192];
	ld.shared.u32 	%r910, [%r24+8368];
	ld.shared.u32 	%r911, [%r21+11264];
	add.s32 	%r912, %r911, %r910;
	min.s32 	%r913, %r909, %r912;
	st.shared.u32 	[%r14+8192], %r913;
	ld.shared.u32 	%r914, [%r14+128];
	ld.shared.u32 	%r915, [%r24+176];
	ld.shared.u32 	%r916, [%r21+11392];
	add.s32 	%r917, %r916, %r915;
	min.s32 	%r918, %r914, %r917;
	st.shared.u32 	[%r14+128], %r918;
	ld.shared.u32 	%r919, [%r14+8320];
	ld.shared.u32 	%r920, [%r24+8368];
	ld.shared.u32 	%r921, [%r21+11392];
	add.s32 	%r922, %r921, %r920;
	min.s32 	%r923, %r919, %r922;
	st.shared.u32 	[%r14+8320], %r923;
	bar.sync 	0;
	ld.shared.u32 	%r924, [%r14];
	ld.shared.u32 	%r925, [%r24+180];
	ld.shared.u32 	%r926, [%r21+11520];
	add.s32 	%r927, %r926, %r925;
	min.s32 	%r928, %r924, %r927;
	st.shared.u32 	[%r14], %r928;
	ld.shared.u32 	%r929, [%r14+8192];
	ld.shared.u32 	%r930, [%r24+8372];
	ld.shared.u32 	%r931, [%r21+11520];
	add.s32 	%r932, %r931, %r930;
	min.s32 	%r933, %r929, %r932;
	st.shared.u32 	[%r14+8192], %r933;
	ld.shared.u32 	%r934, [%r14+128];
	ld.shared.u32 	%r935, [%r24+180];
	ld.shared.u32 	%r936, [%r21+11648];
	add.s32 	%r937, %r936, %r935;
	min.s32 	%r938, %r934, %r937;
	st.shared.u32 	[%r14+128], %r938;
	ld.shared.u32 	%r939, [%r14+8320];
	ld.shared.u32 	%r940, [%r24+8372];
	ld.shared.u32 	%r941, [%r21+11648];
	add.s32 	%r942, %r941, %r940;
	min.s32 	%r943, %r939, %r942;
	st.shared.u32 	[%r14+8320], %r943;
	bar.sync 	0;
	ld.shared.u32 	%r944, [%r14];
	ld.shared.u32 	%r945, [%r24+184];
	ld.shared.u32 	%r946, [%r21+11776];
	add.s32 	%r947, %r946, %r945;
	min.s32 	%r948, %r944, %r947;
	st.shared.u32 	[%r14], %r948;
	ld.shared.u32 	%r949, [%r14+8192];
	ld.shared.u32 	%r950, [%r24+8376];
	ld.shared.u32 	%r951, [%r21+11776];
	add.s32 	%r952, %r951, %r950;
	min.s32 	%r953, %r949, %r952;
	st.shared.u32 	[%r14+8192], %r953;
	ld.shared.u32 	%r954, [%r14+128];
	ld.shared.u32 	%r955, [%r24+184];
	ld.shared.u32 	%r956, [%r21+11904];
	add.s32 	%r957, %r956, %r955;
	min.s32 	%r958, %r954, %r957;
	st.shared.u32 	[%r14+128], %r958;
	ld.shared.u32 	%r959, [%r14+8320];
	ld.shared.u32 	%r960, [%r24+8376];
	ld.shared.u32 	%r961, [%r21+11904];
	add.s32 	%r962, %r961, %r960;
	min.s32 	%r963, %r959, %r962;
	st.shared.u32 	[%r14+8320], %r963;
	bar.sync 	0;
	ld.shared.u32 	%r964, [%r14];
	ld.shared.u32 	%r965, [%r24+188];
	ld.shared.u32 	%r966, [%r21+12032];
	add.s32 	%r967, %r966, %r965;
	min.s32 	%r968, %r964, %r967;
	st.shared.u32 	[%r14], %r968;
	ld.shared.u32 	%r969, [%r14+8192];
	ld.shared.u32 	%r970, [%r24+8380];
	ld.shared.u32 	%r971, [%r21+12032];
	add.s32 	%r972, %r971, %r970;
	min.s32 	%r973, %r969, %r972;
	st.shared.u32 	[%r14+8192], %r973;
	ld.shared.u32 	%r974, [%r14+128];
	ld.shared.u32 	%r975, [%r24+188];
	ld.shared.u32 	%r976, [%r21+12160];
	add.s32 	%r977, %r976, %r975;
	min.s32 	%r978, %r974, %r977;
	st.shared.u32 	[%r14+128], %r978;
	ld.shared.u32 	%r979, [%r14+8320];
	ld.shared.u32 	%r980, [%r24+8380];
	ld.shared.u32 	%r981, [%r21+12160];
	add.s32 	%r982, %r981, %r980;
	min.s32 	%r983, %r979, %r982;
	st.shared.u32 	[%r14+8320], %r983;
	bar.sync 	0;
	ld.shared.u32 	%r984, [%r14];
	ld.shared.u32 	%r985, [%r24+192];
	ld.shared.u32 	%r986, [%r21+12288];
	add.s32 	%r987, %r986, %r985;
	min.s32 	%r988, %r984, %r987;
	st.shared.u32 	[%r14], %r988;
	ld.shared.u32 	%r989, [%r14+8192];
	ld.shared.u32 	%r990, [%r24+8384];
	ld.shared.u32 	%r991, [%r21+12288];
	add.s32 	%r992, %r991, %r990;
	min.s32 	%r993, %r989, %r992;
	st.shared.u32 	[%r14+8192], %r993;
	ld.shared.u32 	%r994, [%r14+128];
	ld.shared.u32 	%r995, [%r24+192];
	ld.shared.u32 	%r996, [%r21+12416];
	add.s32 	%r997, %r996, %r995;
	min.s32 	%r998, %r994, %r997;
	st.shared.u32 	[%r14+128], %r998;
	ld.shared.u32 	%r999, [%r14+8320];
	ld.shared.u32 	%r1000, [%r24+8384];
	ld.shared.u32 	%r1001, [%r21+12416];
	add.s32 	%r1002, %r1001, %r1000;
	min.s32 	%r1003, %r999, %r1002;
	st.shared.u32 	[%r14+8320], %r1003;
	bar.sync 	0;
	ld.shared.u32 	%r1004, [%r14];
	ld.shared.u32 	%r1005, [%r24+196];
	ld.shared.u32 	%r1006, [%r21+12544];
	add.s32 	%r1007, %r1006, %r1005;
	min.s32 	%r1008, %r1004, %r1007;
	st.shared.u32 	[%r14], %r1008;
	ld.shared.u32 	%r1009, [%r14+8192];
	ld.shared.u32 	%r1010, [%r24+8388];
	ld.shared.u32 	%r1011, [%r21+12544];
	add.s32 	%r1012, %r1011, %r1010;
	min.s32 	%r1013, %r1009, %r1012;
	st.shared.u32 	[%r14+8192], %r1013;
	ld.shared.u32 	%r1014, [%r14+128];
	ld.shared.u32 	%r1015, [%r24+196];
	ld.shared.u32 	%r1016, [%r21+12672];
	add.s32 	%r1017, %r1016, %r1015;
	min.s32 	%r1018, %r1014, %r1017;
	st.shared.u32 	[%r14+128], %r1018;
	ld.shared.u32 	%r1019, [%r14+8320];
	ld.shared.u32 	%r1020, [%r24+8388];
	ld.shared.u32 	%r1021, [%r21+12672];
	add.s32 	%r1022, %r1021, %r1020;
	min.s32 	%r1023, %r1019, %r1022;
	st.shared.u32 	[%r14+8320], %r1023;
	bar.sync 	0;
	ld.shared.u32 	%r1024, [%r14];
	ld.shared.u32 	%r1025, [%r24+200];
	ld.shared.u32 	%r1026, [%r21+12800];
	add.s32 	%r1027, %r1026, %r1025;
	min.s32 	%r1028, %r1024, %r1027;
	st.shared.u32 	[%r14], %r1028;
	ld.shared.u32 	%r1029, [%r14+8192];
	ld.shared.u32 	%r1030, [%r24+8392];
	ld.shared.u32 	%r1031, [%r21+12800];
	add.s32 	%r1032, %r1031, %r1030;
	min.s32 	%r1033, %r1029, %r1032;
	st.shared.u32 	[%r14+8192], %r1033;
	ld.shared.u32 	%r1034, [%r14+128];
	ld.shared.u32 	%r1035, [%r24+200];
	ld.shared.u32 	%r1036, [%r21+12928];
	add.s32 	%r1037, %r1036, %r1035;
	min.s32 	%r1038, %r1034, %r1037;
	st.shared.u32 	[%r14+128], %r1038;
	ld.shared.u32 	%r1039, [%r14+8320];
	ld.shared.u32 	%r1040, [%r24+8392];
	ld.shared.u32 	%r1041, [%r21+12928];
	add.s32 	%r1042, %r1041, %r1040;
	min.s32 	%r1043, %r1039, %r1042;
	st.shared.u32 	[%r14+8320], %r1043;
	bar.sync 	0;
	ld.shared.u32 	%r1044, [%r14];
	ld.shared.u32 	%r1045, [%r24+204];
	ld.shared.u32 	%r1046, [%r21+13056];
	add.s32 	%r1047, %r1046, %r1045;
	min.s32 	%r1048, %r1044, %r1047;
	st.shared.u32 	[%r14], %r1048;
	ld.shared.u32 	%r1049, [%r14+8192];
	ld.shared.u32 	%r1050, [%r24+8396];
	ld.shared.u32 	%r1051, [%r21+13056];
	add.s32 	%r1052, %r1051, %r1050;
	min.s32 	%r1053, %r1049, %r1052;
	st.shared.u32 	[%r14+8192], %r1053;
	ld.shared.u32 	%r1054, [%r14+128];
	ld.shared.u32 	%r1055, [%r24+204];
	ld.shared.u32 	%r1056, [%r21+13184];
	add.s32 	%r1057, %r1056, %r1055;
	min.s32 	%r1058, %r1054, %r1057;
	st.shared.u32 	[%r14+128], %r1058;
	ld.shared.u32 	%r1059, [%r14+8320];
	ld.shared.u32 	%r1060, [%r24+8396];
	ld.shared.u32 	%r1061, [%r21+13184];
	add.s32 	%r1062, %r1061, %r1060;
	min.s32 	%r1063, %r1059, %r1062;
	st.shared.u32 	[%r14+8320], %r1063;
	bar.sync 	0;
	ld.shared.u32 	%r1064, [%r14];
	ld.shared.u32 	%r1065, [%r24+208];
	ld.shared.u32 	%r1066, [%r21+13312];
	add.s32 	%r1067, %r1066, %r1065;
	min.s32 	%r1068, %r1064, %r1067;
	st.shared.u32 	[%r14], %r1068;
	ld.shared.u32 	%r1069, [%r14+8192];
	ld.shared.u32 	%r1070, [%r24+8400];
	ld.shared.u32 	%r1071, [%r21+13312];
	add.s32 	%r1072, %r1071, %r1070;
	min.s32 	%r1073, %r1069, %r1072;
	st.shared.u32 	[%r14+8192], %r1073;
	ld.shared.u32 	%r1074, [%r14+128];
	ld.shared.u32 	%r1075, [%r24+208];
	ld.shared.u32 	%r1076, [%r21+13440];
	add.s32 	%r1077, %r1076, %r1075;
	min.s32 	%r1078, %r1074, %r1077;
	st.shared.u32 	[%r14+128], %r1078;
	ld.shared.u32 	%r1079, [%r14+8320];
	ld.shared.u32 	%r1080, [%r24+8400];
	ld.shared.u32 	%r1081, [%r21+13440];
	add.s32 	%r1082, %r1081, %r1080;
	min.s32 	%r1083, %r1079, %r1082;
	st.shared.u32 	[%r14+8320], %r1083;
	bar.sync 	0;
	ld.shared.u32 	%r1084, [%r14];
	ld.shared.u32 	%r1085, [%r24+212];
	ld.shared.u32 	%r1086, [%r21+13568];
	add.s32 	%r1087, %r1086, %r1085;
	min.s32 	%r1088, %r1084, %r1087;
	st.shared.u32 	[%r14], %r1088;
	ld.shared.u32 	%r1089, [%r14+8192];
	ld.shared.u32 	%r1090, [%r24+8404];
	ld.shared.u32 	%r1091, [%r21+13568];
	add.s32 	%r1092, %r1091, %r1090;
	min.s32 	%r1093, %r1089, %r1092;
	st.shared.u32 	[%r14+8192], %r1093;
	ld.shared.u32 	%r1094, [%r14+128];
	ld.shared.u32 	%r1095, [%r24+212];
	ld.shared.u32 	%r1096, [%r21+13696];
	add.s32 	%r1097, %r1096, %r1095;
	min.s32 	%r1098, %r1094, %r1097;
	st.shared.u32 	[%r14+128], %r1098;
	ld.shared.u32 	%r1099, [%r14+8320];
	ld.shared.u32 	%r1100, [%r24+8404];
	ld.shared.u32 	%r1101, [%r21+13696];
	add.s32 	%r1102, %r1101, %r1100;
	min.s32 	%r1103, %r1099, %r1102;
	st.shared.u32 	[%r14+8320], %r1103;
	bar.sync 	0;
	ld.shared.u32 	%r1104, [%r14];
	ld.shared.u32 	%r1105, [%r24+216];
	ld.shared.u32 	%r1106, [%r21+13824];
	add.s32 	%r1107, %r1106, %r1105;
	min.s32 	%r1108, %r1104, %r1107;
	st.shared.u32 	[%r14], %r1108;
	ld.shared.u32 	%r1109, [%r14+8192];
	ld.shared.u32 	%r1110, [%r24+8408];
	ld.shared.u32 	%r1111, [%r21+13824];
	add.s32 	%r1112, %r1111, %r1110;
	min.s32 	%r1113, %r1109, %r1112;
	st.shared.u32 	[%r14+8192], %r1113;
	ld.shared.u32 	%r1114, [%r14+128];
	ld.shared.u32 	%r1115, [%r24+216];
	ld.shared.u32 	%r1116, [%r21+13952];
	add.s32 	%r1117, %r1116, %r1115;
	min.s32 	%r1118, %r1114, %r1117;
	st.shared.u32 	[%r14+128], %r1118;
	ld.shared.u32 	%r1119, [%r14+8320];
	ld.shared.u32 	%r1120, [%r24+8408];
	ld.shared.u32 	%r1121, [%r21+13952];
	add.s32 	%r1122, %r1121, %r1120;
	min.s32 	%r1123, %r1119, %r1122;
	st.shared.u32 	[%r14+8320], %r1123;
	bar.sync 	0;
	ld.shared.u32 	%r1124, [%r14];
	ld.shared.u32 	%r1125, [%r24+220];
	ld.shared.u32 	%r1126, [%r21+14080];
	add.s32 	%r1127, %r1126, %r1125;
	min.s32 	%r1128, %r1124, %r1127;
	st.shared.u32 	[%r14], %r1128;
	ld.shared.u32 	%r1129, [%r14+8192];
	ld.shared.u32 	%r1130, [%r24+8412];
	ld.shared.u32 	%r1131, [%r21+14080];
	add.s32 	%r1132, %r1131, %r1130;
	min.s32 	%r1133, %r1129, %r1132;
	st.shared.u32 	[%r14+8192], %r1133;
	ld.shared.u32 	%r1134, [%r14+128];
	ld.shared.u32 	%r1135, [%r24+220];
	ld.shared.u32 	%r1136, [%r21+14208];
	add.s32 	%r1137, %r1136, %r1135;
	min.s32 	%r1138, %r1134, %r1137;
	st.shared.u32 	[%r14+128], %r1138;
	ld.shared.u32 	%r1139, [%r14+8320];
	ld.shared.u32 	%r1140, [%r24+8412];
	ld.shared.u32 	%r1141, [%r21+14208];
	add.s32 	%r1142, %r1141, %r1140;
	min.s32 	%r1143, %r1139, %r1142;
	st.shared.u32 	[%r14+8320], %r1143;
	bar.sync 	0;
	ld.shared.u32 	%r1144, [%r14];
	ld.shared.u32 	%r1145, [%r24+224];
	ld.shared.u32 	%r1146, [%r21+14336];
	add.s32 	%r1147, %r1146, %r1145;
	min.s32 	%r1148, %r1144, %r1147;
	st.shared.u32 	[%r14], %r1148;
	ld.shared.u32 	%r1149, [%r14+8192];
	ld.shared.u32 	%r1150, [%r24+8416];
	ld.shared.u32 	%r1151, [%r21+14336];
	add.s32 	%r1152, %r1151, %r1150;
	min.s32 	%r1153, %r1149, %r1152;
	st.shared.u32 	[%r14+8192], %r1153;
	ld.shared.u32 	%r1154, [%r14+128];
	ld.shared.u32 	%r1155, [%r24+224];
	ld.shared.u32 	%r1156, [%r21+14464];
	add.s32 	%r1157, %r1156, %r1155;
	min.s32 	%r1158, %r1154, %r1157;
	st.shared.u32 	[%r14+128], %r1158;
	ld.shared.u32 	%r1159, [%r14+8320];
	ld.shared.u32 	%r1160, [%r24+8416];
	ld.shared.u32 	%r1161, [%r21+14464];
	add.s32 	%r1162, %r1161, %r1160;
	min.s32 	%r1163, %r1159, %r1162;
	st.shared.u32 	[%r14+8320], %r1163;
	bar.sync 	0;
	ld.shared.u32 	%r1164, [%r14];
	ld.shared.u32 	%r1165, [%r24+228];
	ld.shared.u32 	%r1166, [%r21+14592];
	add.s32 	%r1167, %r1166, %r1165;
	min.s32 	%r1168, %r1164, %r1167;
	st.shared.u32 	[%r14], %r1168;
	ld.shared.u32 	%r1169, [%r14+8192];
	ld.shared.u32 	%r1170, [%r24+8420];
	ld.shared.u32 	%r1171, [%r21+14592];
	add.s32 	%r1172, %r1171, %r1170;
	min.s32 	%r1173, %r1169, %r1172;
	st.shared.u32 	[%r14+8192], %r1173;
	ld.shared.u32 	%r1174, [%r14+128];
	ld.shared.u32 	%r1175, [%r24+228];
	ld.shared.u32 	%r1176, [%r21+14720];
	add.s32 	%r1177, %r1176, %r1175;
	min.s32 	%r1178, %r1174, %r1177;
	st.shared.u32 	[%r14+128], %r1178;
	ld.shared.u32 	%r1179, [%r14+8320];
	ld.shared.u32 	%r1180, [%r24+8420];
	ld.shared.u32 	%r1181, [%r21+14720];
	add.s32 	%r1182, %r1181, %r1180;
	min.s32 	%r1183, %r1179, %r1182;
	st.shared.u32 	[%r14+8320], %r1183;
	bar.sync 	0;
	ld.shared.u32 	%r1184, [%r14];
	ld.shared.u32 	%r1185, [%r24+232];
	ld.shared.u32 	%r1186, [%r21+14848];
	add.s32 	%r1187, %r1186, %r1185;
	min.s32 	%r1188, %r1184, %r1187;
	st.shared.u32 	[%r14], %r1188;
	ld.shared.u32 	%r1189, [%r14+8192];
	ld.shared.u32 	%r1190, [%r24+8424];
	ld.shared.u32 	%r1191, [%r21+14848];
	add.s32 	%r1192, %r1191, %r1190;
	min.s32 	%r1193, %r1189, %r1192;
	st.shared.u32 	[%r14+8192], %r1193;
	ld.shared.u32 	%r1194, [%r14+128];
	ld.shared.u32 	%r1195, [%r24+232];
	ld.shared.u32 	%r1196, [%r21+14976];
	add.s32 	%r1197, %r1196, %r1195;
	min.s32 	%r1198, %r1194, %r1197;
	st.shared.u32 	[%r14+128], %r1198;
	ld.shared.u32 	%r1199, [%r14+8320];
	ld.shared.u32 	%r1200, [%r24+8424];
	ld.shared.u32 	%r1201, [%r21+14976];
	add.s32 	%r1202, %r1201, %r1200;
	min.s32 	%r1203, %r1199, %r1202;
	st.shared.u32 	[%r14+8320], %r1203;
	bar.sync 	0;
	ld.shared.u32 	%r1204, [%r14];
	ld.shared.u32 	%r1205, [%r24+236];
	ld.shared.u32 	%r1206, [%r21+15104];
	add.s32 	%r1207, %r1206, %r1205;
	min.s32 	%r1208, %r1204, %r1207;
	st.shared.u32 	[%r14], %r1208;
	ld.shared.u32 	%r1209, [%r14+8192];
	ld.shared.u32 	%r1210, [%r24+8428];
	ld.shared.u32 	%r1211, [%r21+15104];
	add.s32 	%r1212, %r1211, %r1210;
	min.s32 	%r1213, %r1209, %r1212;
	st.shared.u32 	[%r14+8192], %r1213;
	ld.shared.u32 	%r1214, [%r14+128];
	ld.shared.u32 	%r1215, [%r24+236];
	ld.shared.u32 	%r1216, [%r21+15232];
	add.s32 	%r1217, %r1216, %r1215;
	min.s32 	%r1218, %r1214, %r1217;
	st.shared.u32 	[%r14+128], %r1218;
	ld.shared.u32 	%r1219, [%r14+8320];
	ld.shared.u32 	%r1220, [%r24+8428];
	ld.shared.u32 	%r1221, [%r21+15232];
	add.s32 	%r1222, %r1221, %r1220;
	min.s32 	%r1223, %r1219, %r1222;
	st.shared.u32 	[%r14+8320], %r1223;
	bar.sync 	0;
	ld.shared.u32 	%r1224, [%r14];
	ld.shared.u32 	%r1225, [%r24+240];
	ld.shared.u32 	%r1226, [%r21+15360];
	add.s32 	%r1227, %r1226, %r1225;
	min.s32 	%r1228, %r1224, %r1227;
	st.shared.u32 	[%r14], %r1228;
	ld.shared.u32 	%r1229, [%r14+8192];
	ld.shared.u32 	%r1230, [%r24+8432];
	ld.shared.u32 	%r1231, [%r21+15360];
	add.s32 	%r1232, %r1231, %r1230;
	min.s32 	%r1233, %r1229, %r1232;
	st.shared.u32 	[%r14+8192], %r1233;
	ld.shared.u32 	%r1234, [%r14+128];
	ld.shared.u32 	%r1235, [%r24+240];
	ld.shared.u32 	%r1236, [%r21+15488];
	add.s32 	%r1237, %r1236, %r1235;
	min.s32 	%r1238, %r1234, %r1237;
	st.shared.u32 	[%r14+128], %r1238;
	ld.shared.u32 	%r1239, [%r14+8320];
	ld.shared.u32 	%r1240, [%r24+8432];
	ld.shared.u32 	%r1241, [%r21+15488];
	add.s32 	%r1242, %r1241, %r1240;
	min.s32 	%r1243, %r1239, %r1242;
	st.shared.u32 	[%r14+8320], %r1243;
	bar.sync 	0;
	ld.shared.u32 	%r1244, [%r14];
	ld.shared.u32 	%r1245, [%r24+244];
	ld.shared.u32 	%r1246, [%r21+15616];
	add.s32 	%r1247, %r1246, %r1245;
	min.s32 	%r1248, %r1244, %r1247;
	st.shared.u32 	[%r14], %r1248;
	ld.shared.u32 	%r1249, [%r14+8192];
	ld.shared.u32 	%r1250, [%r24+8436];
	ld.shared.u32 	%r1251, [%r21+15616];
	add.s32 	%r1252, %r1251, %r1250;
	min.s32 	%r1253, %r1249, %r1252;
	st.shared.u32 	[%r14+8192], %r1253;
	ld.shared.u32 	%r1254, [%r14+128];
	ld.shared.u32 	%r1255, [%r24+244];
	ld.shared.u32 	%r1256, [%r21+15744];
	add.s32 	%r1257, %r1256, %r1255;
	min.s32 	%r1258, %r1254, %r1257;
	st.shared.u32 	[%r14+128], %r1258;
	ld.shared.u32 	%r1259, [%r14+8320];
	ld.shared.u32 	%r1260, [%r24+8436];
	ld.shared.u32 	%r1261, [%r21+15744];
	add.s32 	%r1262, %r1261, %r1260;
	min.s32 	%r1263, %r1259, %r1262;
	st.shared.u32 	[%r14+8320], %r1263;
	bar.sync 	0;
	ld.shared.u32 	%r1264, [%r14];
	ld.shared.u32 	%r1265, [%r24+248];
	ld.shared.u32 	%r1266, [%r21+15872];
	add.s32 	%r1267, %r1266, %r1265;
	min.s32 	%r1268, %r1264, %r1267;
	st.shared.u32 	[%r14], %r1268;
	ld.shared.u32 	%r1269, [%r14+8192];
	ld.shared.u32 	%r1270, [%r24+8440];
	ld.shared.u32 	%r1271, [%r21+15872];
	add.s32 	%r1272, %r1271, %r1270;
	min.s32 	%r1273, %r1269, %r1272;
	st.shared.u32 	[%r14+8192], %r1273;
	ld.shared.u32 	%r1274, [%r14+128];
	ld.shared.u32 	%r1275, [%r24+248];
	ld.shared.u32 	%r1276, [%r21+16000];
	add.s32 	%r1277, %r1276, %r1275;
	min.s32 	%r1278, %r1274, %r1277;
	st.shared.u32 	[%r14+128], %r1278;
	ld.shared.u32 	%r1279, [%r14+8320];
	ld.shared.u32 	%r1280, [%r24+8440];
	ld.shared.u32 	%r1281, [%r21+16000];
	add.s32 	%r1282, %r1281, %r1280;
	min.s32 	%r1283, %r1279, %r1282;
	st.shared.u32 	[%r14+8320], %r1283;
	bar.sync 	0;
	ld.shared.u32 	%r1284, [%r14];
	ld.shared.u32 	%r1285, [%r24+252];
	ld.shared.u32 	%r1286, [%r21+16128];
	add.s32 	%r1287, %r1286, %r1285;
	min.s32 	%r1288, %r1284, %r1287;
	st.shared.u32 	[%r14], %r1288;
	ld.shared.u32 	%r1289, [%r14+8192];
	ld.shared.u32 	%r1290, [%r24+8444];
	ld.shared.u32 	%r1291, [%r21+16128];
	add.s32 	%r1292, %r1291, %r1290;
	min.s32 	%r1293, %r1289, %r1292;
	st.shared.u32 	[%r14+8192], %r1293;
	ld.shared.u32 	%r1294, [%r14+128];
	ld.shared.u32 	%r1295, [%r24+252];
	ld.shared.u32 	%r1296, [%r21+16256];
	add.s32 	%r1297, %r1296, %r1295;
	min.s32 	%r1298, %r1294, %r1297;
	st.shared.u32 	[%r14+128], %r1298;
	ld.shared.u32 	%r1299, [%r14+8320];
	ld.shared.u32 	%r1300, [%r24+8444];
	ld.shared.u32 	%r1301, [%r21+16256];
	add.s32 	%r1302, %r1301, %r1300;
	min.s32 	%r1303, %r1299, %r1302;
	st.shared.u32 	[%r14+8320], %r1303;
	bar.sync 	0;
	ld.shared.u32 	%r1304, [%r14];
	st.global.u32 	[%rd4], %r1304;
	ld.shared.u32 	%r1305, [%r14+8192];
	st.global.u32 	[%rd6], %r1305;
	ld.shared.u32 	%r1306, [%r14+128];
	st.global.u32 	[%rd4+128], %r1306;
	ld.shared.u32 	%r1307, [%r14+8320];
	st.global.u32 	[%rd6+128], %r1307;
	ret;

}
	// .globl	_Z6phase2iiPii
.visible .entry _Z6phase2iiPii(
	.param .u32 _Z6phase2iiPii_param_0,
	.param .u32 _Z6phase2iiPii_param_1,
	.param .u64 .ptr .align 1 _Z6phase2iiPii_param_2,
	.param .u32 _Z6phase2iiPii_param_3
)
{
	.reg .pred 	%p<3>;
	.reg .b32 	%r<819>;
	.reg .b64 	%rd<15>;
	// demoted variable
	.shared .align 4 .b8 _ZZ6phase2iiPiiE1s[32768];
	ld.param.u32 	%r1, [_Z6phase2iiPii_param_1];
	ld.param.u64 	%rd1, [_Z6phase2iiPii_param_2];
	ld.param.u32 	%r2, [_Z6phase2iiPii_param_3];
	cvta.to.global.u64 	%rd2, %rd1;
	mov.u32 	%r3, %ctaid.x;
	setp.eq.s32 	%p1, %r3, 0;
	mov.u32 	%r4, %ctaid.y;
	setp.ge.u32 	%p2, %r4, %r1;
	selp.u32 	%r5, 1, 0, %p2;
	add.s32 	%r6, %r4, %r5;
	selp.b32 	%r7, %r6, 0, %p1;
	mad.lo.s32 	%r8, %r1, %r3, %r7;
	shl.b32 	%r9, %r8, 6;
	selp.b32 	%r10, %r1, 0, %p1;
	mad.lo.s32 	%r11, %r6, %r3, %r10;
	shl.b32 	%r12, %r11, 6;
	shl.b32 	%r13, %r1, 6;
	mov.u32 	%r14, %tid.y;
	mov.u32 	%r15, %tid.x;
	add.s32 	%r16, %r9, %r14;
	mul.lo.s32 	%r17, %r16, %r2;
	add.s32 	%r18, %r12, %r15;
	add.s32 	%r19, %r17, %r18;
	mul.wide.s32 	%rd3, %r19, 4;
	add.s64 	%rd4, %rd2, %rd3;
	ld.global.u32 	%r20, [%rd4];
	ld.global.u32 	%r21, [%rd4+128];
	add.s32 	%r22, %r16, 32;
	mul.lo.s32 	%r23, %r22, %r2;
	add.s32 	%r24, %r23, %r18;
	mul.wide.s32 	%rd5, %r24, 4;
	add.s64 	%rd6, %rd2, %rd5;
	ld.global.u32 	%r25, [%rd6];
	ld.global.u32 	%r26, [%rd6+128];
	shl.b32 	%r27, %r14, 6;
	add.s32 	%r28, %r15, %r13;
	add.s32 	%r29, %r28, %r17;
	mul.wide.s32 	%rd7, %r29, 4;
	add.s64 	%rd8, %rd2, %rd7;
	ld.global.u32 	%r30, [%rd8];
	add.s32 	%r31, %r27, %r15;
	shl.b32 	%r32, %r31, 2;
	mov.u32 	%r33, _ZZ6phase2iiPiiE1s;
	add.s32 	%r34, %r33, %r32;
	st.shared.u32 	[%r34], %r30;
	add.s32 	%r35, %r13, %r14;
	mad.lo.s32 	%r36, %r35, %r2, %r18;
	mul.wide.s32 	%rd9, %r36, 4;
	add.s64 	%rd10, %rd2, %rd9;
	ld.global.u32 	%r37, [%rd10];
	st.shared.u32 	[%r34+16384], %r37;
	add.s32 	%r38, %r28, %r23;
	mul.wide.s32 	%rd11, %r38, 4;
	add.s64 	%rd12, %rd2, %rd11;
	ld.global.u32 	%r39, [%rd12];
	st.shared.u32 	[%r34+8192], %r39;
	add.s32 	%r40, %r35, 32;
	mad.lo.s32 	%r41, %r40, %r2, %r18;
	mul.wide.s32 	%rd13, %r41, 4;
	add.s64 	%rd14, %rd2, %rd13;
	ld.global.u32 	%r42, [%rd14];
	st.shared.u32 	[%r34+24576], %r42;
	ld.global.u32 	%r43, [%rd8+128];
	st.shared.u32 	[%r34+128], %r43;
	ld.global.u32 	%r44, [%rd10+128];
	st.shared.u32 	[%r34+16512], %r44;
	ld.global.u32 	%r45, [%rd12+128];
	st.shared.u32 	[%r34+8320], %r45;
	ld.global.u32 	%r46, [%rd14+128];
	st.shared.u32 	[%r34+24704], %r46;
	bar.sync 	0;
	shl.b32 	%r47, %r14, 8;
	add.s32 	%r48, %r33, %r47;
	ld.shared.u32 	%r49, [%r48];
	shl.b32 	%r50, %r15, 2;
	add.s32 	%r51, %r33, %r50;
	ld.shared.u32 	%r52, [%r51+16384];
	add.s32 	%r53, %r52, %r49;
	min.s32 	%r54, %r20, %r53;
	ld.shared.u32 	%r55, [%r51+16512];
	add.s32 	%r56, %r55, %r49;
	min.s32 	%r57, %r21, %r56;
	ld.shared.u32 	%r58, [%r48+8192];
	add.s32 	%r59, %r52, %r58;
	min.s32 	%r60, %r25, %r59;
	add.s32 	%r61, %r55, %r58;
	min.s32 	%r62, %r26, %r61;
	ld.shared.u32 	%r63, [%r48+4];
	ld.shared.u32 	%r64, [%r51+16640];
	add.s32 	%r65, %r64, %r63;
	min.s32 	%r66, %r54, %r65;
	ld.shared.u32 	%r67, [%r51+16768];
	add.s32 	%r68, %r67, %r63;
	min.s32 	%r69, %r57, %r68;
	ld.shared.u32 	%r70, [%r48+8196];
	add.s32 	%r71, %r64, %r70;
	min.s32 	%r72, %r60, %r71;
	add.s32 	%r73, %r67, %r70;
	min.s32 	%r74, %r62, %r73;
	ld.shared.u32 	%r75, [%r48+8];
	ld.shared.u32 	%r76, [%r51+16896];
	add.s32 	%r77, %r76, %r75;
	min.s32 	%r78, %r66, %r77;
	ld.shared.u32 	%r79, [%r51+17024];
	add.s32 	%r80, %r79, %r75;
	min.s32 	%r81, %r69, %r80;
	ld.shared.u32 	%r82, [%r48+8200];
	add.s32 	%r83, %r76, %r82;
	min.s32 	%r84, %r72, %r83;
	add.s32 	%r85, %r79, %r82;
	min.s32 	%r86, %r74, %r85;
	ld.shared.u32 	%r87, [%r48+12];
	ld.shared.u32 	%r88, [%r51+17152];
	add.s32 	%r89, %r88, %r87;
	min.s32 	%r90, %r78, %r89;
	ld.shared.u32 	%r91, [%r51+17280];
	add.s32 	%r92, %r91, %r87;
	min.s32 	%r93, %r81, %r92;
	ld.shared.u32 	%r94, [%r48+8204];
	add.s32 	%r95, %r88, %r94;
	min.s32 	%r96, %r84, %r95;
	add.s32 	%r97, %r91, %r94;
	min.s32 	%r98, %r86, %r97;
	ld.shared.u32 	%r99, [%r48+16];
	ld.shared.u32 	%r100, [%r51+17408];
	add.s32 	%r101, %r100, %r99;
	min.s32 	%r102, %r90, %r101;
	ld.shared.u32 	%r103, [%r51+17536];
	add.s32 	%r104, %r103, %r99;
	min.s32 	%r105, %r93, %r104;
	ld.shared.u32 	%r106, [%r48+8208];
	add.s32 	%r107, %r100, %r106;
	min.s32 	%r108, %r96, %r107;
	add.s32 	%r109, %r103, %r106;
	min.s32 	%r110, %r98, %r109;
	ld.shared.u32 	%r111, [%r48+20];
	ld.shared.u32 	%r112, [%r51+17664];
	add.s32 	%r113, %r112, %r111;
	min.s32 	%r114, %r102, %r113;
	ld.shared.u32 	%r115, [%r51+17792];
	add.s32 	%r116, %r115, %r111;
	min.s32 	%r117, %r105, %r116;
	ld.shared.u32 	%r118, [%r48+8212];
	add.s32 	%r119, %r112, %r118;
	min.s32 	%r120, %r108, %r119;
	add.s32 	%r121, %r115, %r118;
	min.s32 	%r122, %r110, %r121;
	ld.shared.u32 	%r123, [%r48+24];
	ld.shared.u32 	%r124, [%r51+17920];
	add.s32 	%r125, %r124, %r123;
	min.s32 	%r126, %r114, %r125;
	ld.shared.u32 	%r127, [%r51+18048];
	add.s32 	%r128, %r127, %r123;
	min.s32 	%r129, %r117, %r128;
	ld.shared.u32 	%r130, [%r48+8216];
	add.s32 	%r131, %r124, %r130;
	min.s32 	%r132, %r120, %r131;
	add.s32 	%r133, %r127, %r130;
	min.s32 	%r134, %r122, %r133;
	ld.shared.u32 	%r135, [%r48+28];
	ld.shared.u32 	%r136, [%r51+18176];
	add.s32 	%r137, %r136, %r135;
	min.s32 	%r138, %r126, %r137;
	ld.shared.u32 	%r139, [%r51+18304];
	add.s32 	%r140, %r139, %r135;
	min.s32 	%r141, %r129, %r140;
	ld.shared.u32 	%r142, [%r48+8220];
	add.s32 	%r143, %r136, %r142;
	min.s32 	%r144, %r132, %r143;
	add.s32 	%r145, %r139, %r142;
	min.s32 	%r146, %r134, %r145;
	ld.shared.u32 	%r147, [%r48+32];
	ld.shared.u32 	%r148, [%r51+18432];
	add.s32 	%r149, %r148, %r147;
	min.s32 	%r150, %r138, %r149;
	ld.shared.u32 	%r151, [%r51+18560];
	add.s32 	%r152, %r151, %r147;
	min.s32 	%r153, %r141, %r152;
	ld.shared.u32 	%r154, [%r48+8224];
	add.s32 	%r155, %r148, %r154;
	min.s32 	%r156, %r144, %r155;
	add.s32 	%r157, %r151, %r154;
	min.s32 	%r158, %r146, %r157;
	ld.shared.u32 	%r159, [%r48+36];
	ld.shared.u32 	%r160, [%r51+18688];
	add.s32 	%r161, %r160, %r159;
	min.s32 	%r162, %r150, %r161;
	ld.shared.u32 	%r163, [%r51+18816];
	add.s32 	%r164, %r163, %r159;
	min.s32 	%r165, %r153, %r164;
	ld.shared.u32 	%r166, [%r48+8228];
	add.s32 	%r167, %r160, %r166;
	min.s32 	%r168, %r156, %r167;
	add.s32 	%r169, %r163, %r166;
	min.s32 	%r170, %r158, %r169;
	ld.shared.u32 	%r171, [%r48+40];
	ld.shared.u32 	%r172, [%r51+18944];
	add.s32 	%r173, %r172, %r171;
	min.s32 	%r174, %r162, %r173;
	ld.shared.u32 	%r175, [%r51+19072];
	add.s32 	%r176, %r175, %r171;
	min.s32 	%r177, %r165, %r176;
	ld.shared.u32 	%r178, [%r48+8232];
	add.s32 	%r179, %r172, %r178;
	min.s32 	%r180, %r168, %r179;
	add.s32 	%r181, %r175, %r178;
	min.s32 	%r182, %r170, %r181;
	ld.shared.u32 	%r183, [%r48+44];
	ld.shared.u32 	%r184, [%r51+19200];
	add.s32 	%r185, %r184, %r183;
	min.s32 	%r186, %r174, %r185;
	ld.shared.u32 	%r187, [%r51+19328];
	add.s32 	%r188, %r187, %r183;
	min.s32 	%r189, %r177, %r188;
	ld.shared.u32 	%r190, [%r48+8236];
	add.s32 	%r191, %r184, %r190;
	min.s32 	%r192, %r180, %r191;
	add.s32 	%r193, %r187, %r190;
	min.s32 	%r194, %r182, %r193;
	ld.shared.u32 	%r195, [%r48+48];
	ld.shared.u32 	%r196, [%r51+19456];
	add.s32 	%r197, %r196, %r195;
	min.s32 	%r198, %r186, %r197;
	ld.shared.u32 	%r199, [%r51+19584];
	add.s32 	%r200, %r199, %r195;
	min.s32 	%r201, %r189, %r200;
	ld.shared.u32 	%r202, [%r48+8240];
	add.s32 	%r203, %r196, %r202;
	min.s32 	%r204, %r192, %r203;
	add.s32 	%r205, %r199, %r202;
	min.s32 	%r206, %r194, %r205;
	ld.shared.u32 	%r207, [%r48+52];
	ld.shared.u32 	%r208, [%r51+19712];
	add.s32 	%r209, %r208, %r207;
	min.s32 	%r210, %r198, %r209;
	ld.shared.u32 	%r211, [%r51+19840];
	add.s32 	%r212, %r211, %r207;
	min.s32 	%r213, %r201, %r212;
	ld.shared.u32 	%r214, [%r48+8244];
	add.s32 	%r215, %r208, %r214;
	min.s32 	%r216, %r204, %r215;
	add.s32 	%r217, %r211, %r214;
	min.s32 	%r218, %r206, %r217;
	ld.shared.u32 	%r219, [%r48+56];
	ld.shared.u32 	%r220, [%r51+19968];
	add.s32 	%r221, %r220, %r219;
	min.s32 	%r222, %r210, %r221;
	ld.shared.u32 	%r223, [%r51+20096];
	add.s32 	%r224, %r223, %r219;
	min.s32 	%r225, %r213, %r224;
	ld.shared.u32 	%r226, [%r48+8248];
	add.s32 	%r227, %r220, %r226;
	min.s32 	%r228, %r216, %r227;
	add.s32 	%r229, %r223, %r226;
	min.s32 	%r230, %r218, %r229;
	ld.shared.u32 	%r231, [%r48+60];
	ld.shared.u32 	%r232, [%r51+20224];
	add.s32 	%r233, %r232, %r231;
	min.s32 	%r234, %r222, %r233;
	ld.shared.u32 	%r235, [%r51+20352];
	add.s32 	%r236, %r235, %r231;
	min.s32 	%r237, %r225, %r236;
	ld.shared.u32 	%r238, [%r48+8252];
	add.s32 	%r239, %r232, %r238;
	min.s32 	%r240, %r228, %r239;
	add.s32 	%r241, %r235, %r238;
	min.s32 	%r242, %r230, %r241;
	ld.shared.u32 	%r243, [%r48+64];
	ld.shared.u32 	%r244, [%r51+20480];
	add.s32 	%r245, %r244, %r243;
	min.s32 	%r246, %r234, %r245;
	ld.shared.u32 	%r247, [%r51+20608];
	add.s32 	%r248, %r247, %r243;
	min.s32 	%r249, %r237, %r248;
	ld.shared.u32 	%r250, [%r48+8256];
	add.s32 	%r251, %r244, %r250;
	min.s32 	%r252, %r240, %r251;
	add.s32 	%r253, %r247, %r250;
	min.s32 	%r254, %r242, %r253;
	ld.shared.u32 	%r255, [%r48+68];
	ld.shared.u32 	%r256, [%r51+20736];
	add.s32 	%r257, %r256, %r255;
	min.s32 	%r258, %r246, %r257;
	ld.shared.u32 	%r259, [%r51+20864];
	add.s32 	%r260, %r259, %r255;
	min.s32 	%r261, %r249, %r260;
	ld.shared.u32 	%r262, [%r48+8260];
	add.s32 	%r263, %r256, %r262;
	min.s32 	%r264, %r252, %r263;
	add.s32 	%r265, %r259, %r262;
	min.s32 	%r266, %r254, %r265;
	ld.shared.u32 	%r267, [%r48+72];
	ld.shared.u32 	%r268, [%r51+20992];
	add.s32 	%r269, %r268, %r267;
	min.s32 	%r270, %r258, %r269;
	ld.shared.u32 	%r271, [%r51+21120];
	add.s32 	%r272, %r271, %r267;
	min.s32 	%r273, %r261, %r272;
	ld.shared.u32 	%r274, [%r48+8264];
	add.s32 	%r275, %r268, %r274;
	min.s32 	%r276, %r264, %r275;
	add.s32 	%r277, %r271, %r274;
	min.s32 	%r278, %r266, %r277;
	ld.shared.u32 	%r279, [%r48+76];
	ld.shared.u32 	%r280, [%r51+21248];
	add.s32 	%r281, %r280, %r279;
	min.s32 	%r282, %r270, %r281;
	ld.shared.u32 	%r283, [%r51+21376];
	add.s32 	%r284, %r283, %r279;
	min.s32 	%r285, %r273, %r284;
	ld.shared.u32 	%r286, [%r48+8268];
	add.s32 	%r287, %r280, %r286;
	min.s32 	%r288, %r276, %r287;
	add.s32 	%r289, %r283, %r286;
	min.s32 	%r290, %r278, %r289;
	ld.shared.u32 	%r291, [%r48+80];
	ld.shared.u32 	%r292, [%r51+21504];
	add.s32 	%r293, %r292, %r291;
	min.s32 	%r294, %r282, %r293;
	ld.shared.u32 	%r295, [%r51+21632];
	add.s32 	%r296, %r295, %r291;
	min.s32 	%r297, %r285, %r296;
	ld.shared.u32 	%r298, [%r48+8272];
	add.s32 	%r299, %r292, %r298;
	min.s32 	%r300, %r288, %r299;
	add.s32 	%r301, %r295, %r298;
	min.s32 	%r302, %r290, %r301;
	ld.shared.u32 	%r303, [%r48+84];
	ld.shared.u32 	%r304, [%r51+21760];
	add.s32 	%r305, %r304, %r303;
	min.s32 	%r306, %r294, %r305;
	ld.shared.u32 	%r307, [%r51+21888];
	add.s32 	%r308, %r307, %r303;
	min.s32 	%r309, %r297, %r308;
	ld.shared.u32 	%r310, [%r48+8276];
	add.s32 	%r311, %r304, %r310;
	min.s32 	%r312, %r300, %r311;
	add.s32 	%r313, %r307, %r310;
	min.s32 	%r314, %r302, %r313;
	ld.shared.u32 	%r315, [%r48+88];
	ld.shared.u32 	%r316, [%r51+22016];
	add.s32 	%r317, %r316, %r315;
	min.s32 	%r318, %r306, %r317;
	ld.shared.u32 	%r319, [%r51+22144];
	add.s32 	%r320, %r319, %r315;
	min.s32 	%r321, %r309, %r320;
	ld.shared.u32 	%r322, [%r48+8280];
	add.s32 	%r323, %r316, %r322;
	min.s32 	%r324, %r312, %r323;
	add.s32 	%r325, %r319, %r322;
	min.s32 	%r326, %r314, %r325;
	ld.shared.u32 	%r327, [%r48+92];
	ld.shared.u32 	%r328, [%r51+22272];
	add.s32 	%r329, %r328, %r327;
	min.s32 	%r330, %r318, %r329;
	ld.shared.u32 	%r331, [%r51+22400];
	add.s32 	%r332, %r331, %r327;
	min.s32 	%r333, %r321, %r332;
	ld.shared.u32 	%r334, [%r48+8284];
	add.s32 	%r335, %r328, %r334;
	min.s32 	%r336, %r324, %r335;
	add.s32 	%r337, %r331, %r334;
	min.s32 	%r338, %r326, %r337;
	ld.shared.u32 	%r339, [%r48+96];
	ld.shared.u32 	%r340, [%r51+22528];
	add.s32 	%r341, %r340, %r339;
	min.s32 	%r342, %r330, %r341;
	ld.shared.u32 	%r343, [%r51+22656];
	add.s32 	%r344, %r343, %r339;
	min.s32 	%r345, %r333, %r344;
	ld.shared.u32 	%r346, [%r48+8288];
	add.s32 	%r347, %r340, %r346;
	min.s32 	%r348, %r336, %r347;
	add.s32 	%r349, %r343, %r346;
	min.s32 	%r350, %r338, %r349;
	ld.shared.u32 	%r351, [%r48+100];
	ld.shared.u32 	%r352, [%r51+22784];
	add.s32 	%r353, %r352, %r351;
	min.s32 	%r354, %r342, %r353;
	ld.shared.u32 	%r355, [%r51+22912];
	add.s32 	%r356, %r355, %r351;
	min.s32 	%r357, %r345, %r356;
	ld.shared.u32 	%r358, [%r48+8292];
	add.s32 	%r359, %r352, %r358;
	min.s32 	%r360, %r348, %r359;
	add.s32 	%r361, %r355, %r358;
	min.s32 	%r362, %r350, %r361;
	ld.shared.u32 	%r363, [%r48+104];
	ld.shared.u32 	%r364, [%r51+23040];
	add.s32 	%r365, %r364, %r363;
	min.s32 	%r366, %r354, %r365;
	ld.shared.u32 	%r367, [%r51+23168];
	add.s32 	%r368, %r367, %r363;
	min.s32 	%r369, %r357, %r368;
	ld.shared.u32 	%r370, [%r48+8296];
	add.s32 	%r371, %r364, %r370;
	min.s32 	%r372, %r360, %r371;
	add.s32 	%r373, %r367, %r370;
	min.s32 	%r374, %r362, %r373;
	ld.shared.u32 	%r375, [%r48+108];
	ld.shared.u32 	%r376, [%r51+23296];
	add.s32 	%r377, %r376, %r375;
	min.s32 	%r378, %r366, %r377;
	ld.shared.u32 	%r379, [%r51+23424];
	add.s32 	%r380, %r379, %r375;
	min.s32 	%r381, %r369, %r380;
	ld.shared.u32 	%r382, [%r48+8300];
	add.s32 	%r383, %r376, %r382;
	min.s32 	%r384, %r372, %r383;
	add.s32 	%r385, %r379, %r382;
	min.s32 	%r386, %r374, %r385;
	ld.shared.u32 	%r387, [%r48+112];
	ld.shared.u32 	%r388, [%r51+23552];
	add.s32 	%r389, %r388, %r387;
	min.s32 	%r390, %r378, %r389;
	ld.shared.u32 	%r391, [%r51+23680];
	add.s32 	%r392, %r391, %r387;
	min.s32 	%r393, %r381, %r392;
	ld.shared.u32 	%r394, [%r48+8304];
	add.s32 	%r395, %r388, %r394;
	min.s32 	%r396, %r384, %r395;
	add.s32 	%r397, %r391, %r394;
	min.s32 	%r398, %r386, %r397;
	ld.shared.u32 	%r399, [%r48+116];
	ld.shared.u32 	%r400, [%r51+23808];
	add.s32 	%r401, %r400, %r399;
	min.s32 	%r402, %r390, %r401;
	ld.shared.u32 	%r403, [%r51+23936];
	add.s32 	%r404, %r403, %r399;
	min.s32 	%r405, %r393, %r404;
	ld.shared.u32 	%r406, [%r48+8308];
	add.s32 	%r407, %r400, %r406;
	min.s32 	%r408, %r396, %r407;
	add.s32 	%r409, %r403, %r406;
	min.s32 	%r410, %r398, %r409;
	ld.shared.u32 	%r411, [%r48+120];
	ld.shared.u32 	%r412, [%r51+24064];
	add.s32 	%r413, %r412, %r411;
	min.s32 	%r414, %r402, %r413;
	ld.shared.u32 	%r415, [%r51+24192];
	add.s32 	%r416, %r415, %r411;
	min.s32 	%r417, %r405, %r416;
	ld.shared.u32 	%r418, [%r48+8312];
	add.s32 	%r419, %r412, %r418;
	min.s32 	%r420, %r408, %r419;
	add.s32 	%r421, %r415, %r418;
	min.s32 	%r422, %r410, %r421;
	ld.shared.u32 	%r423, [%r48+124];
	ld.shared.u32 	%r424, [%r51+24320];
	add.s32 	%r425, %r424, %r423;
	min.s32 	%r426, %r414, %r425;
	ld.shared.u32 	%r427, [%r51+24448];
	add.s32 	%r428, %r427, %r423;
	min.s32 	%r429, %r417, %r428;
	ld.shared.u32 	%r430, [%r48+8316];
	add.s32 	%r431, %r424, %r430;
	min.s32 	%r432, %r420, %r431;
	add.s32 	%r433, %r427, %r430;
	min.s32 	%r434, %r422, %r433;
	ld.shared.u32 	%r435, [%r48+128];
	ld.shared.u32 	%r436, [%r51+24576];
	add.s32 	%r437, %r436, %r435;
	min.s32 	%r438, %r426, %r437;
	ld.shared.u32 	%r439, [%r51+24704];
	add.s32 	%r440, %r439, %r435;
	min.s32 	%r441, %r429, %r440;
	ld.shared.u32 	%r442, [%r48+8320];
	add.s32 	%r443, %r436, %r442;
	min.s32 	%r444, %r432, %r443;
	add.s32 	%r445, %r439, %r442;
	min.s32 	%r446, %r434, %r445;
	ld.shared.u32 	%r447, [%r48+132];
	ld.shared.u32 	%r448, [%r51+24832];
	add.s32 	%r449, %r448, %r447;
	min.s32 	%r450, %r438, %r449;
	ld.shared.u32 	%r451, [%r51+24960];
	add.s32 	%r452, %r451, %r447;
	min.s32 	%r453, %r441, %r452;
	ld.shared.u32 	%r454, [%r48+8324];
	add.s32 	%r455, %r448, %r454;
	min.s32 	%r456, %r444, %r455;
	add.s32 	%r457, %r451, %r454;
	min.s32 	%r458, %r446, %r457;
	ld.shared.u32 	%r459, [%r48+136];
	ld.shared.u32 	%r460, [%r51+25088];
	add.s32 	%r461, %r460, %r459;
	min.s32 	%r462, %r450, %r461;
	ld.shared.u32 	%r463, [%r51+25216];
	add.s32 	%r464, %r463, %r459;
	min.s32 	%r465, %r453, %r464;
	ld.shared.u32 	%r466, [%r48+8328];
	add.s32 	%r467, %r460, %r466;
	min.s32 	%r468, %r456, %r467;
	add.s32 	%r469, %r463, %r466;
	min.s32 	%r470, %r458, %r469;
	ld.shared.u32 	%r471, [%r48+140];
	ld.shared.u32 	%r472, [%r51+25344];
	add.s32 	%r473, %r472, %r471;
	min.s32 	%r474, %r462, %r473;
	ld.shared.u32 	%r475, [%r51+25472];
	add.s32 	%r476, %r475, %r471;
	min.s32 	%r477, %r465, %r476;
	ld.shared.u32 	%r478, [%r48+8332];
	add.s32 	%r479, %r472, %r478;
	min.s32 	%r480, %r468, %r479;
	add.s32 	%r481, %r475, %r478;
	min.s32 	%r482, %r470, %r481;
	ld.shared.u32 	%r483, [%r48+144];
	ld.shared.u32 	%r484, [%r51+25600];
	add.s32 	%r485, %r484, %r483;
	min.s32 	%r486, %r474, %r485;
	ld.shared.u32 	%r487, [%r51+25728];
	add.s32 	%r488, %r487, %r483;
	min.s32 	%r489, %r477, %r488;
	ld.shared.u32 	%r490, [%r48+8336];
	add.s32 	%r491, %r484, %r490;
	min.s32 	%r492, %r480, %r491;
	add.s32 	%r493, %r487, %r490;
	min.s32 	%r494, %r482, %r493;
	ld.shared.u32 	%r495, [%r48+148];
	ld.shared.u32 	%r496, [%r51+25856];
	add.s32 	%r497, %r496, %r495;
	min.s32 	%r498, %r486, %r497;
	ld.shared.u32 	%r499, [%r51+25984];
	add.s32 	%r500, %r499, %r495;
	min.s32 	%r501, %r489, %r500;
	ld.shared.u32 	%r502, [%r48+8340];
	add.s32 	%r503, %r496, %r502;
	min.s32 	%r504, %r492, %r503;
	add.s32 	%r505, %r499, %r502;
	min.s32 	%r506, %r494, %r505;
	ld.shared.u32 	%r507, [%r48+152];
	ld.shared.u32 	%r508, [%r51+26112];
	add.s32 	%r509, %r508, %r507;
	min.s32 	%r510, %r498, %r509;
	ld.shared.u32 	%r511, [%r51+26240];
	add.s32 	%r512, %r511, %r507;
	min.s32 	%r513, %r501, %r512;
	ld.shared.u32 	%r514, [%r48+8344];
	add.s32 	%r515, %r508, %r514;
	min.s32 	%r516, %r504, %r515;
	add.s32 	%r517, %r511, %r514;
	min.s32 	%r518, %r506, %r517;
	ld.shared.u32 	%r519, [%r48+156];
	ld.shared.u32 	%r520, [%r51+26368];
	add.s32 	%r521, %r520, %r519;
	min.s32 	%r522, %r510, %r521;
	ld.shared.u32 	%r523, [%r51+26496];
	add.s32 	%r524, %r523, %r519;
	min.s32 	%r525, %r513, %r524;
	ld.shared.u32 	%r526, [%r48+8348];
	add.s32 	%r527, %r520, %r526;
	min.s32 	%r528, %r516, %r527;
	add.s32 	%r529, %r523, %r526;
	min.s32 	%r530, %r518, %r529;
	ld.shared.u32 	%r531, [%r48+160];
	ld.shared.u32 	%r532, [%r51+26624];
	add.s32 	%r533, %r532, %r531;
	min.s32 	%r534, %r522, %r533;
	ld.shared.u32 	%r535, [%r51+26752];
	add.s32 	%r536, %r535, %r531;
	min.s32 	%r537, %r525, %r536;
	ld.shared.u32 	%r538, [%r48+8352];
	add.s32 	%r539, %r532, %r538;
	min.s32 	%r540, %r528, %r539;
	add.s32 	%r541, %r535, %r538;
	min.s32 	%r542, %r530, %r541;
	ld.shared.u32 	%r543, [%r48+164];
	ld.shared.u32 	%r544, [%r51+26880];
	add.s32 	%r545, %r544, %r543;
	min.s32 	%r546, %r534, %r545;
	ld.shared.u32 	%r547, [%r51+27008];
	add.s32 	%r548, %r547, %r543;
	min.s32 	%r549, %r537, %r548;
	ld.shared.u32 	%r550, [%r48+8356];
	add.s32 	%r551, %r544, %r550;
	min.s32 	%r552, %r540, %r551;
	add.s32 	%r553, %r547, %r550;
	min.s32 	%r554, %r542, %r553;
	ld.shared.u32 	%r555, [%r48+168];
	ld.shared.u32 	%r556, [%r51+27136];
	add.s32 	%r557, %r556, %r555;
	min.s32 	%r558, %r546, %r557;
	ld.shared.u32 	%r559, [%r51+27264];
	add.s32 	%r560, %r559, %r555;
	min.s32 	%r561, %r549, %r560;
	ld.shared.u32 	%r562, [%r48+8360];
	add.s32 	%r563, %r556, %r562;
	min.s32 	%r564, %r552, %r563;
	add.s32 	%r565, %r559, %r562;
	min.s32 	%r566, %r554, %r565;
	ld.shared.u32 	%r567, [%r48+172];
	ld.shared.u32 	%r568, [%r51+27392];
	add.s32 	%r569, %r568, %r567;
	min.s32 	%r570, %r558, %r569;
	ld.shared.u32 	%r571, [%r51+27520];
	add.s32 	%r572, %r571, %r567;
	min.s32 	%r573, %r561, %r572;
	ld.shared.u32 	%r574, [%r48+8364];
	add.s32 	%r575, %r568, %r574;
	min.s32 	%r576, %r564, %r575;
	add.s32 	%r577, %r571, %r574;
	min.s32 	%r578, %r566, %r577;
	ld.shared.u32 	%r579, [%r48+176];
	ld.shared.u32 	%r580, [%r51+27648];
	add.s32 	%r581, %r580, %r579;
	min.s32 	%r582, %r570, %r581;
	ld.shared.u32 	%r583, [%r51+27776];
	add.s32 	%r584, %r583, %r579;
	min.s32 	%r585, %r573, %r584;
	ld.shared.u32 	%r586, [%r48+8368];
	add.s32 	%r587, %r580, %r586;
	min.s32 	%r588, %r576, %r587;
	add.s32 	%r589, %r583, %r586;
	min.s32 	%r590, %r578, %r589;
	ld.shared.u32 	%r591, [%r48+180];
	ld.shared.u32 	%r592, [%r51+27904];
	add.s32 	%r593, %r592, %r591;
	min.s32 	%r594, %r582, %r593;
	ld.shared.u32 	%r595, [%r51+28032];
	add.s32 	%r596, %r595, %r591;
	min.s32 	%r597, %r585, %r596;
	ld.shared.u32 	%r598, [%r48+8372];
	add.s32 	%r599, %r592, %r598;
	min.s32 	%r600, %r588, %r599;
	add.s32 	%r601, %r595, %r598;
	min.s32 	%r602, %r590, %r601;
	ld.shared.u32 	%r603, [%r48+184];
	ld.shared.u32 	%r604, [%r51+28160];
	add.s32 	%r605, %r604, %r603;
	min.s32 	%r606, %r594, %r605;
	ld.shared.u32 	%r607, [%r51+28288];
	add.s32 	%r608, %r607, %r603;
	min.s32 	%r609, %r597, %r608;
	ld.shared.u32 	%r610, [%r48+8376];
	add.s32 	%r611, %r604, %r610;
	min.s32 	%r612, %r600, %r611;
	add.s32 	%r613, %r607, %r610;
	min.s32 	%r614, %r602, %r613;
	ld.shared.u32 	%r615, [%r48+188];
	ld.shared.u32 	%r616, [%r51+28416];
	add.s32 	%r617, %r616, %r615;
	min.s32 	%r618, %r606, %r617;
	ld.shared.u32 	%r619, [%r51+28544];
	add.s32 	%r620, %r619, %r615;
	min.s32 	%r621, %r609, %r620;
	ld.shared.u32 	%r622, [%r48+8380];
	add.s32 	%r623, %r616, %r622;
	min.s32 	%r624, %r612, %r623;
	add.s32 	%r625, %r619, %r622;
	min.s32 	%r626, %r614, %r625;
	ld.shared.u32 	%r627, [%r48+192];
	ld.shared.u32 	%r628, [%r51+28672];
	add.s32 	%r629, %r628, %r627;
	min.s32 	%r630, %r618, %r629;
	ld.shared.u32 	%r631, [%r51+28800];
	add.s32 	%r632, %r631, %r627;
	min.s32 	%r633, %r621, %r632;
	ld.shared.u32 	%r634, [%r48+8384];
	add.s32 	%r635, %r628, %r634;
	min.s32 	%r636, %r624, %r635;
	add.s32 	%r637, %r631, %r634;
	min.s32 	%r638, %r626, %r637;
	ld.shared.u32 	%r639, [%r48+196];
	ld.shared.u32 	%r640, [%r51+28928];
	add.s32 	%r641, %r640, %r639;
	min.s32 	%r642, %r630, %r641;
	ld.shared.u32 	%r643, [%r51+29056];
	add.s32 	%r644, %r643, %r639;
	min.s32 	%r645, %r633, %r644;
	ld.shared.u32 	%r646, [%r48+8388];
	add.s32 	%r647, %r640, %r646;
	min.s32 	%r648, %r636, %r647;
	add.s32 	%r649, %r643, %r646;
	min.s32 	%r650, %r638, %r649;
	ld.shared.u32 	%r651, [%r48+200];
	ld.shared.u32 	%r652, [%r51+29184];
	add.s32 	%r653, %r652, %r651;
	min.s32 	%r654, %r642, %r653;
	ld.shared.u32 	%r655, [%r51+29312];
	add.s32 	%r656, %r655, %r651;
	min.s32 	%r657, %r645, %r656;
	ld.shared.u32 	%r658, [%r48+8392];
	add.s32 	%r659, %r652, %r658;
	min.s32 	%r660, %r648, %r659;
	add.s32 	%r661, %r655, %r658;
	min.s32 	%r662, %r650, %r661;
	ld.shared.u32 	%r663, [%r48+204];
	ld.shared.u32 	%r664, [%r51+29440];
	add.s32 	%r665, %r664, %r663;
	min.s32 	%r666, %r654, %r665;
	ld.shared.u32 	%r667, [%r51+29568];
	add.s32 	%r668, %r667, %r663;
	min.s32 	%r669, %r657, %r668;
	ld.shared.u32 	%r670, [%r48+8396];
	add.s32 	%r671, %r664, %r670;
	min.s32 	%r672, %r660, %r671;
	add.s32 	%r673, %r667, %r670;
	min.s32 	%r674, %r662, %r673;
	ld.shared.u32 	%r675, [%r48+208];
	ld.shared.u32 	%r676, [%r51+29696];
	add.s32 	%r677, %r676, %r675;
	min.s32 	%r678, %r666, %r677;
	ld.shared.u32 	%r679, [%r51+29824];
	add.s32 	%r680, %r679, %r675;
	min.s32 	%r681, %r669, %r680;
	ld.shared.u32 	%r682, [%r48+8400];
	add.s32 	%r683, %r676, %r682;
	min.s32 	%r684, %r672, %r683;
	add.s32 	%r685, %r679, %r682;
	min.s32 	%r686, %r674, %r685;
	ld.shared.u32 	%r687, [%r48+212];
	ld.shared.u32 	%r688, [%r51+29952];
	add.s32 	%r689, %r688, %r687;
	min.s32 	%r690, %r678, %r689;
	ld.shared.u32 	%r691, [%r51+30080];
	add.s32 	%r692, %r691, %r687;
	min.s32 	%r693, %r681, %r692;
	ld.shared.u32 	%r694, [%r48+8404];
	add.s32 	%r695, %r688, %r694;
	min.s32 	%r696, %r684, %r695;
	add.s32 	%r697, %r691, %r694;
	min.s32 	%r698, %r686, %r697;
	ld.shared.u32 	%r699, [%r48+216];
	ld.shared.u32 	%r700, [%r51+30208];
	add.s32 	%r701, %r700, %r699;
	min.s32 	%r702, %r690, %r701;
	ld.shared.u32 	%r703, [%r51+30336];
	add.s32 	%r704, %r703, %r699;
	min.s32 	%r705, %r693, %r704;
	ld.shared.u32 	%r706, [%r48+8408];
	add.s32 	%r707, %r700, %r706;
	min.s32 	%r708, %r696, %r707;
	add.s32 	%r709, %r703, %r706;
	min.s32 	%r710, %r698, %r709;
	ld.shared.u32 	%r711, [%r48+220];
	ld.shared.u32 	%r712, [%r51+30464];
	add.s32 	%r713, %r712, %r711;
	min.s32 	%r714, %r702, %r713;
	ld.shared.u32 	%r715, [%r51+30592];
	add.s32 	%r716, %r715, %r711;
	min.s32 	%r717, %r705, %r716;
	ld.shared.u32 	%r718, [%r48+8412];
	add.s32 	%r719, %r712, %r718;
	min.s32 	%r720, %r708, %r719;
	add.s32 	%r721, %r715, %r718;
	min.s32 	%r722, %r710, %r721;
	ld.shared.u32 	%r723, [%r48+224];
	ld.shared.u32 	%r724, [%r51+30720];
	add.s32 	%r725, %r724, %r723;
	min.s32 	%r726, %r714, %r725;
	ld.shared.u32 	%r727, [%r51+30848];
	add.s32 	%r728, %r727, %r723;
	min.s32 	%r729, %r717, %r728;
	ld.shared.u32 	%r730, [%r48+8416];
	add.s32 	%r731, %r724, %r730;
	min.s32 	%r732, %r720, %r731;
	add.s32 	%r733, %r727, %r730;
	min.s32 	%r734, %r722, %r733;
	ld.shared.u32 	%r735, [%r48+228];
	ld.shared.u32 	%r736, [%r51+30976];
	add.s32 	%r737, %r736, %r735;
	min.s32 	%r738, %r726, %r737;
	ld.shared.u32 	%r739, [%r51+31104];
	add.s32 	%r740, %r739, %r735;
	min.s32 	%r741, %r729, %r740;
	ld.shared.u32 	%r742, [%r48+8420];
	add.s32 	%r743, %r736, %r742;
	min.s32 	%r744, %r732, %r743;
	add.s32 	%r745, %r739, %r742;
	min.s32 	%r746, %r734, %r745;
	ld.shared.u32 	%r747, [%r48+232];
	ld.shared.u32 	%r748, [%r51+31232];
	add.s32 	%r749, %r748, %r747;
	min.s32 	%r750, %r738, %r749;
	ld.shared.u32 	%r751, [%r51+31360];
	add.s32 	%r752, %r751, %r747;
	min.s32 	%r753, %r741, %r752;
	ld.shared.u32 	%r754, [%r48+8424];
	add.s32 	%r755, %r748, %r754;
	min.s32 	%r756, %r744, %r755;
	add.s32 	%r757, %r751, %r754;
	min.s32 	%r758, %r746, %r757;
	ld.shared.u32 	%r759, [%r48+236];
	ld.shared.u32 	%r760, [%r51+31488];
	add.s32 	%r761, %r760, %r759;
	min.s32 	%r762, %r750, %r761;
	ld.shared.u32 	%r763, [%r51+31616];
	add.s32 	%r764, %r763, %r759;
	min.s32 	%r765, %r753, %r764;
	ld.shared.u32 	%r766, [%r48+8428];
	add.s32 	%r767, %r760, %r766;
	min.s32 	%r768, %r756, %r767;
	add.s32 	%r769, %r763, %r766;
	min.s32 	%r770, %r758, %r769;
	ld.shared.u32 	%r771, [%r48+240];
	ld.shared.u32 	%r772, [%r51+31744];
	add.s32 	%r773, %r772, %r771;
	min.s32 	%r774, %r762, %r773;
	ld.shared.u32 	%r775, [%r51+31872];
	add.s32 	%r776, %r775, %r771;
	min.s32 	%r777, %r765, %r776;
	ld.shared.u32 	%r778, [%r48+8432];
	add.s32 	%r779, %r772, %r778;
	min.s32 	%r780, %r768, %r779;
	add.s32 	%r781, %r775, %r778;
	min.s32 	%r782, %r770, %r781;
	ld.shared.u32 	%r783, [%r48+244];
	ld.shared.u32 	%r784, [%r51+32000];
	add.s32 	%r785, %r784, %r783;
	min.s32 	%r786, %r774, %r785;
	ld.shared.u32 	%r787, [%r51+32128];
	add.s32 	%r788, %r787, %r783;
	min.s32 	%r789, %r777, %r788;
	ld.shared.u32 	%r790, [%r48+8436];
	add.s32 	%r791, %r784, %r790;
	min.s32 	%r792, %r780, %r791;
	add.s32 	%r793, %r787, %r790;
	min.s32 	%r794, %r782, %r793;
	ld.shared.u32 	%r795, [%r48+248];
	ld.shared.u32 	%r796, [%r51+32256];
	add.s32 	%r797, %r796, %r795;
	min.s32 	%r798, %r786, %r797;
	ld.shared.u32 	%r799, [%r51+32384];
	add.s32 	%r800, %r799, %r795;
	min.s32 	%r801, %r789, %r800;
	ld.shared.u32 	%r802, [%r48+8440];
	add.s32 	%r803, %r796, %r802;
	min.s32 	%r804, %r792, %r803;
	add.s32 	%r805, %r799, %r802;
	min.s32 	%r806, %r794, %r805;
	ld.shared.u32 	%r807, [%r48+252];
	ld.shared.u32 	%r808, [%r51+32512];
	add.s32 	%r809, %r808, %r807;
	min.s32 	%r810, %r798, %r809;
	ld.shared.u32 	%r811, [%r51+32640];
	add.s32 	%r812, %r811, %r807;
	min.s32 	%r813, %r801, %r812;
	ld.shared.u32 	%r814, [%r48+8444];
	add.s32 	%r815, %r808, %r814;
	min.s32 	%r816, %r804, %r815;
	add.s32 	%r817, %r811, %r814;
	min.s32 	%r818, %r806, %r817;
	st.global.u32 	[%rd4], %r810;
	st.global.u32 	[%rd4+128], %r813;
	st.global.u32 	[%rd6], %r816;
	st.global.u32 	[%rd6+128], %r818;
	ret;

}
	// .globl	_Z6phase3iiPii
.visible .entry _Z6phase3iiPii(
	.param .u32 _Z6phase3iiPii_param_0,
	.param .u32 _Z6phase3iiPii_param_1,
	.param .u64 .ptr .align 1 _Z6phase3iiPii_param_2,
	.param .u32 _Z6phase3iiPii_param_3
)
{
	.reg .pred 	%p<3>;
	.reg .b32 	%r<817>;
	.reg .b64 	%rd<15>;
	// demoted variable
	.shared .align 4 .b8 _ZZ6phase3iiPiiE1s[32768];
	ld.param.u32 	%r1, [_Z6phase3iiPii_param_1];
	ld.param.u64 	%rd1, [_Z6phase3iiPii_param_2];
	ld.param.u32 	%r2, [_Z6phase3iiPii_param_3];
	cvta.to.global.u64 	%rd2, %rd1;
	mov.u32 	%r3, %ctaid.x;
	setp.ge.u32 	%p1, %r3, %r1;
	selp.u32 	%r4, 1, 0, %p1;
	add.s32 	%r5, %r3, %r4;
	shl.b32 	%r6, %r5, 6;
	mov.u32 	%r7, %ctaid.y;
	setp.ge.u32 	%p2, %r7, %r1;
	selp.u32 	%r8, 1, 0, %p2;
	add.s32 	%r9, %r7, %r8;
	shl.b32 	%r10, %r9, 6;
	shl.b32 	%r11, %r1, 6;
	mov.u32 	%r12, %tid.y;
	mov.u32 	%r13, %tid.x;
	add.s32 	%r14, %r6, %r12;
	mul.lo.s32 	%r15, %r14, %r2;
	add.s32 	%r16, %r10, %r13;
	add.s32 	%r17, %r15, %r16;
	mul.wide.s32 	%rd3, %r17, 4;
	add.s64 	%rd4, %rd2, %rd3;
	ld.global.u32 	%r18, [%rd4];
	ld.global.u32 	%r19, [%rd4+128];
	add.s32 	%r20, %r14, 32;
	mul.lo.s32 	%r21, %r20, %r2;
	add.s32 	%r22, %r21, %r16;
	mul.wide.s32 	%rd5, %r22, 4;
	add.s64 	%rd6, %rd2, %rd5;
	ld.global.u32 	%r23, [%rd6];
	ld.global.u32 	%r24, [%rd6+128];
	shl.b32 	%r25, %r12, 6;
	add.s32 	%r26, %r13, %r11;
	add.s32 	%r27, %r26, %r15;
	mul.wide.s32 	%rd7, %r27, 4;
	add.s64 	%rd8, %rd2, %rd7;
	ld.global.u32 	%r28, [%rd8];
	add.s32 	%r29, %r25, %r13;
	shl.b32 	%r30, %r29, 2;
	mov.u32 	%r31, _ZZ6phase3iiPiiE1s;
	add.s32 	%r32, %r31, %r30;
	st.shared.u32 	[%r32], %r28;
	add.s32 	%r33, %r11, %r12;
	mad.lo.s32 	%r34, %r33, %r2, %r16;
	mul.wide.s32 	%rd9, %r34, 4;
	add.s64 	%rd10, %rd2, %rd9;
	ld.global.u32 	%r35, [%rd10];
	st.shared.u32 	[%r32+16384], %r35;
	add.s32 	%r36, %r26, %r21;
	mul.wide.s32 	%rd11, %r36, 4;
	add.s64 	%rd12, %rd2, %rd11;
	ld.global.u32 	%r37, [%rd12];
	st.shared.u32 	[%r32+8192], %r37;
	add.s32 	%r38, %r33, 32;
	mad.lo.s32 	%r39, %r38, %r2, %r16;
	mul.wide.s32 	%rd13, %r39, 4;
	add.s64 	%rd14, %rd2, %rd13;
	ld.global.u32 	%r40, [%rd14];
	st.shared.u32 	[%r32+24576], %r40;
	ld.global.u32 	%r41, [%rd8+128];
	st.shared.u32 	[%r32+128], %r41;
	ld.global.u32 	%r42, [%rd10+128];
	st.shared.u32 	[%r32+16512], %r42;
	ld.global.u32 	%r43, [%rd12+128];
	st.shared.u32 	[%r32+8320], %r43;
	ld.global.u32 	%r44, [%rd14+128];
	st.shared.u32 	[%r32+24704], %r44;
	bar.sync 	0;
	shl.b32 	%r45, %r12, 8;
	add.s32 	%r46, %r31, %r45;
	ld.shared.u32 	%r47, [%r46];
	shl.b32 	%r48, %r13, 2;
	add.s32 	%r49, %r31, %r48;
	ld.shared.u32 	%r50, [%r49+16384];
	add.s32 	%r51, %r50, %r47;
	min.s32 	%r52, %r18, %r51;
	ld.shared.u32 	%r53, [%r49+16512];
	add.s32 	%r54, %r53, %r47;
	min.s32 	%r55, %r19, %r54;
	ld.shared.u32 	%r56, [%r46+8192];
	add.s32 	%r57, %r50, %r56;
	min.s32 	%r58, %r23, %r57;
	add.s32 	%r59, %r53, %r56;
	min.s32 	%r60, %r24, %r59;
	ld.shared.u32 	%r61, [%r46+4];
	ld.shared.u32 	%r62, [%r49+16640];
	add.s32 	%r63, %r62, %r61;
	min.s32 	%r64, %r52, %r63;
	ld.shared.u32 	%r65, [%r49+16768];
	add.s32 	%r66, %r65, %r61;
	min.s32 	%r67, %r55, %r66;
	ld.shared.u32 	%r68, [%r46+8196];
	add.s32 	%r69, %r62, %r68;
	min.s32 	%r70, %r58, %r69;
	add.s32 	%r71, %r65, %r68;
	min.s32 	%r72, %r60, %r71;
	ld.shared.u32 	%r73, [%r46+8];
	ld.shared.u32 	%r74, [%r49+16896];
	add.s32 	%r75, %r74, %r73;
	min.s32 	%r76, %r64, %r75;
	ld.shared.u32 	%r77, [%r49+17024];
	add.s32 	%r78, %r77, %r73;
	min.s32 	%r79, %r67, %r78;
	ld.shared.u32 	%r80, [%r46+8200];
	add.s32 	%r81, %r74, %r80;
	min.s32 	%r82, %r70, %r81;
	add.s32 	%r83, %r77, %r80;
	min.s32 	%r84, %r72, %r83;
	ld.shared.u32 	%r85, [%r46+12];
	ld.shared.u32 	%r86, [%r49+17152];
	add.s32 	%r87, %r86, %r85;
	min.s32 	%r88, %r76, %r87;
	ld.shared.u32 	%r89, [%r49+17280];
	add.s32 	%r90, %r89, %r85;
	min.s32 	%r91, %r79, %r90;
	ld.shared.u32 	%r92, [%r46+8204];
	add.s32 	%r93, %r86, %r92;
	min.s32 	%r94, %r82, %r93;
	add.s32 	%r95, %r89, %r92;
	min.s32 	%r96, %r84, %r95;
	ld.shared.u32 	%r97, [%r46+16];
	ld.shared.u32 	%r98, [%r49+17408];
	add.s32 	%r99, %r98, %r97;
	min.s32 	%r100, %r88, %r99;
	ld.shared.u32 	%r101, [%r49+17536];
	add.s32 	%r102, %r101, %r97;
	min.s32 	%r103, %r91, %r102;
	ld.shared.u32 	%r104, [%r46+8208];
	add.s32 	%r105, %r98, %r104;
	min.s32 	%r106, %r94, %r105;
	add.s32 	%r107, %r101, %r104;
	min.s32 	%r108, %r96, %r107;
	ld.shared.u32 	%r109, [%r46+20];
	ld.shared.u32 	%r110, [%r49+17664];
	add.s32 	%r111, %r110, %r109;
	min.s32 	%r112, %r100, %r111;
	ld.shared.u32 	%r113, [%r49+17792];
	add.s32 	%r114, %r113, %r109;
	min.s32 	%r115, %r103, %r114;
	ld.shared.u32 	%r116, [%r46+8212];
	add.s32 	%r117, %r110, %r116;
	min.s32 	%r118, %r106, %r117;
	add.s32 	%r119, %r113, %r116;
	min.s32 	%r120, %r108, %r119;
	ld.shared.u32 	%r121, [%r46+24];
	ld.shared.u32 	%r122, [%r49+17920];
	add.s32 	%r123, %r122, %r121;
	min.s32 	%r124, %r112, %r123;
	ld.shared.u32 	%r125, [%r49+18048];
	add.s32 	%r126, %r125, %r121;
	min.s32 	%r127, %r115, %r126;
	ld.shared.u32 	%r128, [%r46+8216];
	add.s32 	%r129, %r122, %r128;
	min.s32 	%r130, %r118, %r129;
	add.s32 	%r131, %r125, %r128;
	min.s32 	%r132, %r120, %r131;
	ld.shared.u32 	%r133, [%r46+28];
	ld.shared.u32 	%r134, [%r49+18176];
	add.s32 	%r135, %r134, %r133;
	min.s32 	%r136, %r124, %r135;
	ld.shared.u32 	%r137, [%r49+18304];
	add.s32 	%r138, %r137, %r133;
	min.s32 	%r139, %r127, %r138;
	ld.shared.u32 	%r140, [%r46+8220];
	add.s32 	%r141, %r134, %r140;
	min.s32 	%r142, %r130, %r141;
	add.s32 	%r143, %r137, %r140;
	min.s32 	%r144, %r132, %r143;
	ld.shared.u32 	%r145, [%r46+32];
	ld.shared.u32 	%r146, [%r49+18432];
	add.s32 	%r147, %r146, %r145;
	min.s32 	%r148, %r136, %r147;
	ld.shared.u32 	%r149, [%r49+18560];
	add.s32 	%r150, %r149, %r145;
	min.s32 	%r151, %r139, %r150;
	ld.shared.u32 	%r152, [%r46+8224];
	add.s32 	%r153, %r146, %r152;
	min.s32 	%r154, %r142, %r153;
	add.s32 	%r155, %r149, %r152;
	min.s32 	%r156, %r144, %r155;
	ld.shared.u32 	%r157, [%r46+36];
	ld.shared.u32 	%r158, [%r49+18688];
	add.s32 	%r159, %r158, %r157;
	min.s32 	%r160, %r148, %r159;
	ld.shared.u32 	%r161, [%r49+18816];
	add.s32 	%r162, %r161, %r157;
	min.s32 	%r163, %r151, %r162;
	ld.shared.u32 	%r164, [%r46+8228];
	add.s32 	%r165, %r158, %r164;
	min.s32 	%r166, %r154, %r165;
	add.s32 	%r167, %r161, %r164;
	min.s32 	%r168, %r156, %r167;
	ld.shared.u32 	%r169, [%r46+40];
	ld.shared.u32 	%r170, [%r49+18944];
	add.s32 	%r171, %r170, %r169;
	min.s32 	%r172, %r160, %r171;
	ld.shared.u32 	%r173, [%r49+19072];
	add.s32 	%r174, %r173, %r169;
	min.s32 	%r175, %r163, %r174;
	ld.shared.u32 	%r176, [%r46+8232];
	add.s32 	%r177, %r170, %r176;
	min.s32 	%r178, %r166, %r177;
	add.s32 	%r179, %r173, %r176;
	min.s32 	%r180, %r168, %r179;
	ld.shared.u32 	%r181, [%r46+44];
	ld.shared.u32 	%r182, [%r49+19200];
	add.s32 	%r183, %r182, %r181;
	min.s32 	%r184, %r172, %r183;
	ld.shared.u32 	%r185, [%r49+19328];
	add.s32 	%r186, %r185, %r181;
	min.s32 	%r187, %r175, %r186;
	ld.shared.u32 	%r188, [%r46+8236];
	add.s32 	%r189, %r182, %r188;
	min.s32 	%r190, %r178, %r189;
	add.s32 	%r191, %r185, %r188;
	min.s32 	%r192, %r180, %r191;
	ld.shared.u32 	%r193, [%r46+48];
	ld.shared.u32 	%r194, [%r49+19456];
	add.s32 	%r195, %r194, %r193;
	min.s32 	%r196, %r184, %r195;
	ld.shared.u32 	%r197, [%r49+19584];
	add.s32 	%r198, %r197, %r193;
	min.s32 	%r199, %r187, %r198;
	ld.shared.u32 	%r200, [%r46+8240];
	add.s32 	%r201, %r194, %r200;
	min.s32 	%r202, %r190, %r201;
	add.s32 	%r203, %r197, %r200;
	min.s32 	%r204, %r192, %r203;
	ld.shared.u32 	%r205, [%r46+52];
	ld.shared.u32 	%r206, [%r49+19712];
	add.s32 	%r207, %r206, %r205;
	min.s32 	%r208, %r196, %r207;
	ld.shared.u32 	%r209, [%r49+19840];
	add.s32 	%r210, %r209, %r205;
	min.s32 	%r211, %r199, %r210;
	ld.shared.u32 	%r212, [%r46+8244];
	add.s32 	%r213, %r206, %r212;
	min.s32 	%r214, %r202, %r213;
	add.s32 	%r215, %r209, %r212;
	min.s32 	%r216, %r204, %r215;
	ld.shared.u32 	%r217, [%r46+56];
	ld.shared.u32 	%r218, [%r49+19968];
	add.s32 	%r219, %r218, %r217;
	min.s32 	%r220, %r208, %r219;
	ld.shared.u32 	%r221, [%r49+20096];
	add.s32 	%r222, %r221, %r217;
	min.s32 	%r223, %r211, %r222;
	ld.shared.u32 	%r224, [%r46+8248];
	add.s32 	%r225, %r218, %r224;
	min.s32 	%r226, %r214, %r225;
	add.s32 	%r227, %r221, %r224;
	min.s32 	%r228, %r216, %r227;
	ld.shared.u32 	%r229, [%r46+60];
	ld.shared.u32 	%r230, [%r49+20224];
	add.s32 	%r231, %r230, %r229;
	min.s32 	%r232, %r220, %r231;
	ld.shared.u32 	%r233, [%r49+20352];
	add.s32 	%r234, %r233, %r229;
	min.s32 	%r235, %r223, %r234;
	ld.shared.u32 	%r236, [%r46+8252];
	add.s32 	%r237, %r230, %r236;
	min.s32 	%r238, %r226, %r237;
	add.s32 	%r239, %r233, %r236;
	min.s32 	%r240, %r228, %r239;
	ld.shared.u32 	%r241, [%r46+64];
	ld.shared.u32 	%r242, [%r49+20480];
	add.s32 	%r243, %r242, %r241;
	min.s32 	%r244, %r232, %r243;
	ld.shared.u32 	%r245, [%r49+20608];
	add.s32 	%r246, %r245, %r241;
	min.s32 	%r247, %r235, %r246;
	ld.shared.u32 	%r248, [%r46+8256];
	add.s32 	%r249, %r242, %r248;
	min.s32 	%r250, %r238, %r249;
	add.s32 	%r251, %r245, %r248;
	min.s32 	%r252, %r240, %r251;
	ld.shared.u32 	%r253, [%r46+68];
	ld.shared.u32 	%r254, [%r49+20736];
	add.s32 	%r255, %r254, %r253;
	min.s32 	%r256, %r244, %r255;
	ld.shared.u32 	%r257, [%r49+20864];
	add.s32 	%r258, %r257, %r253;
	min.s32 	%r259, %r247, %r258;
	ld.shared.u32 	%r260, [%r46+8260];
	add.s32 	%r261, %r254, %r260;
	min.s32 	%r262, %r250, %r261;
	add.s32 	%r263, %r257, %r260;
	min.s32 	%r264, %r252, %r263;
	ld.shared.u32 	%r265, [%r46+72];
	ld.shared.u32 	%r266, [%r49+20992];
	add.s32 	%r267, %r266, %r265;
	min.s32 	%r268, %r256, %r267;
	ld.shared.u32 	%r269, [%r49+21120];
	add.s32 	%r270, %r269, %r265;
	min.s32 	%r271, %r259, %r270;
	ld.shared.u32 	%r272, [%r46+8264];
	add.s32 	%r273, %r266, %r272;
	min.s32 	%r274, %r262, %r273;
	add.s32 	%r275, %r269, %r272;
	min.s32 	%r276, %r264, %r275;
	ld.shared.u32 	%r277, [%r46+76];
	ld.shared.u32 	%r278, [%r49+21248];
	add.s32 	%r279, %r278, %r277;
	min.s32 	%r280, %r268, %r279;
	ld.shared.u32 	%r281, [%r49+21376];
	add.s32 	%r282, %r281, %r277;
	min.s32 	%r283, %r271, %r282;
	ld.shared.u32 	%r284, [%r46+8268];
	add.s32 	%r285, %r278, %r284;
	min.s32 	%r286, %r274, %r285;
	add.s32 	%r287, %r281, %r284;
	min.s32 	%r288, %r276, %r287;
	ld.shared.u32 	%r289, [%r46+80];
	ld.shared.u32 	%r290, [%r49+21504];
	add.s32 	%r291, %r290, %r289;
	min.s32 	%r292, %r280, %r291;
	ld.shared.u32 	%r293, [%r49+21632];
	add.s32 	%r294, %r293, %r289;
	min.s32 	%r295, %r283, %r294;
	ld.shared.u32 	%r296, [%r46+8272];
	add.s32 	%r297, %r290, %r296;
	min.s32 	%r298, %r286, %r297;
	add.s32 	%r299, %r293, %r296;
	min.s32 	%r300, %r288, %r299;
	ld.shared.u32 	%r301, [%r46+84];
	ld.shared.u32 	%r302, [%r49+21760];
	add.s32 	%r303, %r302, %r301;
	min.s32 	%r304, %r292, %r303;
	ld.shared.u32 	%r305, [%r49+21888];
	add.s32 	%r306, %r305, %r301;
	min.s32 	%r307, %r295, %r306;
	ld.shared.u32 	%r308, [%r46+8276];
	add.s32 	%r309, %r302, %r308;
	min.s32 	%r310, %r298, %r309;
	add.s32 	%r311, %r305, %r308;
	min.s32 	%r312, %r300, %r311;
	ld.shared.u32 	%r313, [%r46+88];
	ld.shared.u32 	%r314, [%r49+22016];
	add.s32 	%r315, %r314, %r313;
	min.s32 	%r316, %r304, %r315;
	ld.shared.u32 	%r317, [%r49+22144];
	add.s32 	%r318, %r317, %r313;
	min.s32 	%r319, %r307, %r318;
	ld.shared.u32 	%r320, [%r46+8280];
	add.s32 	%r321, %r314, %r320;
	min.s32 	%r322, %r310, %r321;
	add.s32 	%r323, %r317, %r320;
	min.s32 	%r324, %r312, %r323;
	ld.shared.u32 	%r325, [%r46+92];
	ld.shared.u32 	%r326, [%r49+22272];
	add.s32 	%r327, %r326, %r325;
	min.s32 	%r328, %r316, %r327;
	ld.shared.u32 	%r329, [%r49+22400];
	add.s32 	%r330, %r329, %r325;
	min.s32 	%r331, %r319, %r330;
	ld.shared.u32 	%r332, [%r46+8284];
	add.s32 	%r333, %r326, %r332;
	min.s32 	%r334, %r322, %r333;
	add.s32 	%r335, %r329, %r332;
	min.s32 	%r336, %r324, %r335;
	ld.shared.u32 	%r337, [%r46+96];
	ld.shared.u32 	%r338, [%r49+22528];
	add.s32 	%r339, %r338, %r337;
	min.s32 	%r340, %r328, %r339;
	ld.shared.u32 	%r341, [%r49+22656];
	add.s32 	%r342, %r341, %r337;
	min.s32 	%r343, %r331, %r342;
	ld.shared.u32 	%r344, [%r46+8288];
	add.s32 	%r345, %r338, %r344;
	min.s32 	%r346, %r334, %r345;
	add.s32 	%r347, %r341, %r344;
	min.s32 	%r348, %r336, %r347;
	ld.shared.u32 	%r349, [%r46+100];
	ld.shared.u32 	%r350, [%r49+22784];
	add.s32 	%r351, %r350, %r349;
	min.s32 	%r352, %r340, %r351;
	ld.shared.u32 	%r353, [%r49+22912];
	add.s32 	%r354, %r353, %r349;
	min.s32 	%r355, %r343, %r354;
	ld.shared.u32 	%r356, [%r46+8292];
	add.s32 	%r357, %r350, %r356;
	min.s32 	%r358, %r346, %r357;
	add.s32 	%r359, %r353, %r356;
	min.s32 	%r360, %r348, %r359;
	ld.shared.u32 	%r361, [%r46+104];
	ld.shared.u32 	%r362, [%r49+23040];
	add.s32 	%r363, %r362, %r361;
	min.s32 	%r364, %r352, %r363;
	ld.shared.u32 	%r365, [%r49+23168];
	add.s32 	%r366, %r365, %r361;
	min.s32 	%r367, %r355, %r366;
	ld.shared.u32 	%r368, [%r46+8296];
	add.s32 	%r369, %r362, %r368;
	min.s32 	%r370, %r358, %r369;
	add.s32 	%r371, %r365, %r368;
	min.s32 	%r372, %r360, %r371;
	ld.shared.u32 	%r373, [%r46+108];
	ld.shared.u32 	%r374, [%r49+23296];
	add.s32 	%r375, %r374, %r373;
	min.s32 	%r376, %r364, %r375;
	ld.shared.u32 	%r377, [%r49+23424];
	add.s32 	%r378, %r377, %r373;
	min.s32 	%r379, %r367, %r378;
	ld.shared.u32 	%r380, [%r46+8300];
	add.s32 	%r381, %r374, %r380;
	min.s32 	%r382, %r370, %r381;
	add.s32 	%r383, %r377, %r380;
	min.s32 	%r384, %r372, %r383;
	ld.shared.u32 	%r385, [%r46+112];
	ld.shared.u32 	%r386, [%r49+23552];
	add.s32 	%r387, %r386, %r385;
	min.s32 	%r388, %r376, %r387;
	ld.shared.u32 	%r389, [%r49+23680];
	add.s32 	%r390, %r389, %r385;
	min.s32 	%r391, %r379, %r390;
	ld.shared.u32 	%r392, [%r46+8304];
	add.s32 	%r393, %r386, %r392;
	min.s32 	%r394, %r382, %r393;
	add.s32 	%r395, %r389, %r392;
	min.s32 	%r396, %r384, %r395;
	ld.shared.u32 	%r397, [%r46+116];
	ld.shared.u32 	%r398, [%r49+23808];
	add.s32 	%r399, %r398, %r397;
	min.s32 	%r400, %r388, %r399;
	ld.shared.u32 	%r401, [%r49+23936];
	add.s32 	%r402, %r401, %r397;
	min.s32 	%r403, %r391, %r402;
	ld.shared.u32 	%r404, [%r46+8308];
	add.s32 	%r405, %r398, %r404;
	min.s32 	%r406, %r394, %r405;
	add.s32 	%r407, %r401, %r404;
	min.s32 	%r408, %r396, %r407;
	ld.shared.u32 	%r409, [%r46+120];
	ld.shared.u32 	%r410, [%r49+24064];
	add.s32 	%r411, %r410, %r409;
	min.s32 	%r412, %r400, %r411;
	ld.shared.u32 	%r413, [%r49+24192];
	add.s32 	%r414, %r413, %r409;
	min.s32 	%r415, %r403, %r414;
	ld.shared.u32 	%r416, [%r46+8312];
	add.s32 	%r417, %r410, %r416;
	min.s32 	%r418, %r406, %r417;
	add.s32 	%r419, %r413, %r416;
	min.s32 	%r420, %r408, %r419;
	ld.shared.u32 	%r421, [%r46+124];
	ld.shared.u32 	%r422, [%r49+24320];
	add.s32 	%r423, %r422, %r421;
	min.s32 	%r424, %r412, %r423;
	ld.shared.u32 	%r425, [%r49+24448];
	add.s32 	%r426, %r425, %r421;
	min.s32 	%r427, %r415, %r426;
	ld.shared.u32 	%r428, [%r46+8316];
	add.s32 	%r429, %r422, %r428;
	min.s32 	%r430, %r418, %r429;
	add.s32 	%r431, %r425, %r428;
	min.s32 	%r432, %r420, %r431;
	ld.shared.u32 	%r433, [%r46+128];
	ld.shared.u32 	%r434, [%r49+24576];
	add.s32 	%r435, %r434, %r433;
	min.s32 	%r436, %r424, %r435;
	ld.shared.u32 	%r437, [%r49+24704];
	add.s32 	%r438, %r437, %r433;
	min.s32 	%r439, %r427, %r438;
	ld.shared.u32 	%r440, [%r46+8320];
	add.s32 	%r441, %r434, %r440;
	min.s32 	%r442, %r430, %r441;
	add.s32 	%r443, %r437, %r440;
	min.s32 	%r444, %r432, %r443;
	ld.shared.u32 	%r445, [%r46+132];
	ld.shared.u32 	%r446, [%r49+24832];
	add.s32 	%r447, %r446, %r445;
	min.s32 	%r448, %r436, %r447;
	ld.shared.u32 	%r449, [%r49+24960];
	add.s32 	%r450, %r449, %r445;
	min.s32 	%r451, %r439, %r450;
	ld.shared.u32 	%r452, [%r46+8324];
	add.s32 	%r453, %r446, %r452;
	min.s32 	%r454, %r442, %r453;
	add.s32 	%r455, %r449, %r452;
	min.s32 	%r456, %r444, %r455;
	ld.shared.u32 	%r457, [%r46+136];
	ld.shared.u32 	%r458, [%r49+25088];
	add.s32 	%r459, %r458, %r457;
	min.s32 	%r460, %r448, %r459;
	ld.shared.u32 	%r461, [%r49+25216];
	add.s32 	%r462, %r461, %r457;
	min.s32 	%r463, %r451, %r462;
	ld.shared.u32 	%r464, [%r46+8328];
	add.s32 	%r465, %r458, %r464;
	min.s32 	%r466, %r454, %r465;
	add.s32 	%r467, %r461, %r464;
	min.s32 	%r468, %r456, %r467;
	ld.shared.u32 	%r469, [%r46+140];
	ld.shared.u32 	%r470, [%r49+25344];
	add.s32 	%r471, %r470, %r469;
	min.s32 	%r472, %r460, %r471;
	ld.shared.u32 	%r473, [%r49+25472];
	add.s32 	%r474, %r473, %r469;
	min.s32 	%r475, %r463, %r474;
	ld.shared.u32 	%r476, [%r46+8332];
	add.s32 	%r477, %r470, %r476;
	min.s32 	%r478, %r466, %r477;
	add.s32 	%r479, %r473, %r476;
	min.s32 	%r480, %r468, %r479;
	ld.shared.u32 	%r481, [%r46+144];
	ld.shared.u32 	%r482, [%r49+25600];
	add.s32 	%r483, %r482, %r481;
	min.s32 	%r484, %r472, %r483;
	ld.shared.u32 	%r485, [%r49+25728];
	add.s32 	%r486, %r485, %r481;
	min.s32 	%r487, %r475, %r486;
	ld.shared.u32 	%r488, [%r46+8336];
	add.s32 	%r489, %r482, %r488;
	min.s32 	%r490, %r478, %r489;
	add.s32 	%r491, %r485, %r488;
	min.s32 	%r492, %r480, %r491;
	ld.shared.u32 	%r493, [%r46+148];
	ld.shared.u32 	%r494, [%r49+25856];
	add.s32 	%r495, %r494, %r493;
	min.s32 	%r496, %r484, %r495;
	ld.shared.u32 	%r497, [%r49+25984];
	add.s32 	%r498, %r497, %r493;
	min.s32 	%r499, %r487, %r498;
	ld.shared.u32 	%r500, [%r46+8340];
	add.s32 	%r501, %r494, %r500;
	min.s32 	%r502, %r490, %r501;
	add.s32 	%r503, %r497, %r500;
	min.s32 	%r504, %r492, %r503;
	ld.shared.u32 	%r505, [%r46+152];
	ld.shared.u32 	%r506, [%r49+26112];
	add.s32 	%r507, %r506, %r505;
	min.s32 	%r508, %r496, %r507;
	ld.shared.u32 	%r509, [%r49+26240];
	add.s32 	%r510, %r509, %r505;
	min.s32 	%r511, %r499, %r510;
	ld.shared.u32 	%r512, [%r46+8344];
	add.s32 	%r513, %r506, %r512;
	min.s32 	%r514, %r502, %r513;
	add.s32 	%r515, %r509, %r512;
	min.s32 	%r516, %r504, %r515;
	ld.shared.u32 	%r517, [%r46+156];
	ld.shared.u32 	%r518, [%r49+26368];
	add.s32 	%r519, %r518, %r517;
	min.s32 	%r520, %r508, %r519;
	ld.shared.u32 	%r521, [%r49+26496];
	add.s32 	%r522, %r521, %r517;
	min.s32 	%r523, %r511, %r522;
	ld.shared.u32 	%r524, [%r46+8348];
	add.s32 	%r525, %r518, %r524;
	min.s32 	%r526, %r514, %r525;
	add.s32 	%r527, %r521, %r524;
	min.s32 	%r528, %r516, %r527;
	ld.shared.u32 	%r529, [%r46+160];
	ld.shared.u32 	%r530, [%r49+26624];
	add.s32 	%r531, %r530, %r529;
	min.s32 	%r532, %r520, %r531;
	ld.shared.u32 	%r533, [%r49+26752];
	add.s32 	%r534, %r533, %r529;
	min.s32 	%r535, %r523, %r534;
	ld.shared.u32 	%r536, [%r46+8352];
	add.s32 	%r537, %r530, %r536;
	min.s32 	%r538, %r526, %r537;
	add.s32 	%r539, %r533, %r536;
	min.s32 	%r540, %r528, %r539;
	ld.shared.u32 	%r541, [%r46+164];
	ld.shared.u32 	%r542, [%r49+26880];
	add.s32 	%r543, %r542, %r541;
	min.s32 	%r544, %r532, %r543;
	ld.shared.u32 	%r545, [%r49+27008];
	add.s32 	%r546, %r545, %r541;
	min.s32 	%r547, %r535, %r546;
	ld.shared.u32 	%r548, [%r46+8356];
	add.s32 	%r549, %r542, %r548;
	min.s32 	%r550, %r538, %r549;
	add.s32 	%r551, %r545, %r548;
	min.s32 	%r552, %r540, %r551;
	ld.shared.u32 	%r553, [%r46+168];
	ld.shared.u32 	%r554, [%r49+27136];
	add.s32 	%r555, %r554, %r553;
	min.s32 	%r556, %r544, %r555;
	ld.shared.u32 	%r557, [%r49+27264];
	add.s32 	%r558, %r557, %r553;
	min.s32 	%r559, %r547, %r558;
	ld.shared.u32 	%r560, [%r46+8360];
	add.s32 	%r561, %r554, %r560;
	min.s32 	%r562, %r550, %r561;
	add.s32 	%r563, %r557, %r560;
	min.s32 	%r564, %r552, %r563;
	ld.shared.u32 	%r565, [%r46+172];
	ld.shared.u32 	%r566, [%r49+27392];
	add.s32 	%r567, %r566, %r565;
	min.s32 	%r568, %r556, %r567;
	ld.shared.u32 	%r569, [%r49+27520];
	add.s32 	%r570, %r569, %r565;
	min.s32 	%r571, %r559, %r570;
	ld.shared.u32 	%r572, [%r46+8364];
	add.s32 	%r573, %r566, %r572;
	min.s32 	%r574, %r562, %r573;
	add.s32 	%r575, %r569, %r572;
	min.s32 	%r576, %r564, %r575;
	ld.shared.u32 	%r577, [%r46+176];
	ld.shared.u32 	%r578, [%r49+27648];
	add.s32 	%r579, %r578, %r577;
	min.s32 	%r580, %r568, %r579;
	ld.shared.u32 	%r581, [%r49+27776];
	add.s32 	%r582, %r581, %r577;
	min.s32 	%r583, %r571, %r582;
	ld.shared.u32 	%r584, [%r46+8368];
	add.s32 	%r585, %r578, %r584;
	min.s32 	%r586, %r574, %r585;
	add.s32 	%r587, %r581, %r584;
	min.s32 	%r588, %r576, %r587;
	ld.shared.u32 	%r589, [%r46+180];
	ld.shared.u32 	%r590, [%r49+27904];
	add.s32 	%r591, %r590, %r589;
	min.s32 	%r592, %r580, %r591;
	ld.shared.u32 	%r593, [%r49+28032];
	add.s32 	%r594, %r593, %r589;
	min.s32 	%r595, %r583, %r594;
	ld.shared.u32 	%r596, [%r46+8372];
	add.s32 	%r597, %r590, %r596;
	min.s32 	%r598, %r586, %r597;
	add.s32 	%r599, %r593, %r596;
	min.s32 	%r600, %r588, %r599;
	ld.shared.u32 	%r601, [%r46+184];
	ld.shared.u32 	%r602, [%r49+28160];
	add.s32 	%r603, %r602, %r601;
	min.s32 	%r604, %r592, %r603;
	ld.shared.u32 	%r605, [%r49+28288];
	add.s32 	%r606, %r605, %r601;
	min.s32 	%r607, %r595, %r606;
	ld.shared.u32 	%r608, [%r46+8376];
	add.s32 	%r609, %r602, %r608;
	min.s32 	%r610, %r598, %r609;
	add.s32 	%r611, %r605, %r608;
	min.s32 	%r612, %r600, %r611;
	ld.shared.u32 	%r613, [%r46+188];
	ld.shared.u32 	%r614, [%r49+28416];
	add.s32 	%r615, %r614, %r613;
	min.s32 	%r616, %r604, %r615;
	ld.shared.u32 	%r617, [%r49+28544];
	add.s32 	%r618, %r617, %r613;
	min.s32 	%r619, %r607, %r618;
	ld.shared.u32 	%r620, [%r46+8380];
	add.s32 	%r621, %r614, %r620;
	min.s32 	%r622, %r610, %r621;
	add.s32 	%r623, %r617, %r620;
	min.s32 	%r624, %r612, %r623;
	ld.shared.u32 	%r625, [%r46+192];
	ld.shared.u32 	%r626, [%r49+28672];
	add.s32 	%r627, %r626, %r625;
	min.s32 	%r628, %r616, %r627;
	ld.shared.u32 	%r629, [%r49+28800];
	add.s32 	%r630, %r629, %r625;
	min.s32 	%r631, %r619, %r630;
	ld.shared.u32 	%r632, [%r46+8384];
	add.s32 	%r633, %r626, %r632;
	min.s32 	%r634, %r622, %r633;
	add.s32 	%r635, %r629, %r632;
	min.s32 	%r636, %r624, %r635;
	ld.shared.u32 	%r637, [%r46+196];
	ld.shared.u32 	%r638, [%r49+28928];
	add.s32 	%r639, %r638, %r637;
	min.s32 	%r640, %r628, %r639;
	ld.shared.u32 	%r641, [%r49+29056];
	add.s32 	%r642, %r641, %r637;
	min.s32 	%r643, %r631, %r642;
	ld.shared.u32 	%r644, [%r46+8388];
	add.s32 	%r645, %r638, %r644;
	min.s32 	%r646, %r634, %r645;
	add.s32 	%r647, %r641, %r644;
	min.s32 	%r648, %r636, %r647;
	ld.shared.u32 	%r649, [%r46+200];
	ld.shared.u32 	%r650, [%r49+29184];
	add.s32 	%r651, %r650, %r649;
	min.s32 	%r652, %r640, %r651;
	ld.shared.u32 	%r653, [%r49+29312];
	add.s32 	%r654, %r653, %r649;
	min.s32 	%r655, %r643, %r654;
	ld.shared.u32 	%r656, [%r46+8392];
	add.s32 	%r657, %r650, %r656;
	min.s32 	%r658, %r646, %r657;
	add.s32 	%r659, %r653, %r656;
	min.s32 	%r660, %r648, %r659;
	ld.shared.u32 	%r661, [%r46+204];
	ld.shared.u32 	%r662, [%r49+29440];
	add.s32 	%r663, %r662, %r661;
	min.s32 	%r664, %r652, %r663;
	ld.shared.u32 	%r665, [%r49+29568];
	add.s32 	%r666, %r665, %r661;
	min.s32 	%r667, %r655, %r666;
	ld.shared.u32 	%r668, [%r46+8396];
	add.s32 	%r669, %r662, %r668;
	min.s32 	%r670, %r658, %r669;
	add.s32 	%r671, %r665, %r668;
	min.s32 	%r672, %r660, %r671;
	ld.shared.u32 	%r673, [%r46+208];
	ld.shared.u32 	%r674, [%r49+29696];
	add.s32 	%r675, %r674, %r673;
	min.s32 	%r676, %r664, %r675;
	ld.shared.u32 	%r677, [%r49+29824];
	add.s32 	%r678, %r677, %r673;
	min.s32 	%r679, %r667, %r678;
	ld.shared.u32 	%r680, [%r46+8400];
	add.s32 	%r681, %r674, %r680;
	min.s32 	%r682, %r670, %r681;
	add.s32 	%r683, %r677, %r680;
	min.s32 	%r684, %r672, %r683;
	ld.shared.u32 	%r685, [%r46+212];
	ld.shared.u32 	%r686, [%r49+29952];
	add.s32 	%r687, %r686, %r685;
	min.s32 	%r688, %r676, %r687;
	ld.shared.u32 	%r689, [%r49+30080];
	add.s32 	%r690, %r689, %r685;
	min.s32 	%r691, %r679, %r690;
	ld.shared.u32 	%r692, [%r46+8404];
	add.s32 	%r693, %r686, %r692;
	min.s32 	%r694, %r682, %r693;
	add.s32 	%r695, %r689, %r692;
	min.s32 	%r696, %r684, %r695;
	ld.shared.u32 	%r697, [%r46+216];
	ld.shared.u32 	%r698, [%r49+30208];
	add.s32 	%r699, %r698, %r697;
	min.s32 	%r700, %r688, %r699;
	ld.shared.u32 	%r701, [%r49+30336];
	add.s32 	%r702, %r701, %r697;
	min.s32 	%r703, %r691, %r702;
	ld.shared.u32 	%r704, [%r46+8408];
	add.s32 	%r705, %r698, %r704;
	min.s32 	%r706, %r694, %r705;
	add.s32 	%r707, %r701, %r704;
	min.s32 	%r708, %r696, %r707;
	ld.shared.u32 	%r709, [%r46+220];
	ld.shared.u32 	%r710, [%r49+30464];
	add.s32 	%r711, %r710, %r709;
	min.s32 	%r712, %r700, %r711;
	ld.shared.u32 	%r713, [%r49+30592];
	add.s32 	%r714, %r713, %r709;
	min.s32 	%r715, %r703, %r714;
	ld.shared.u32 	%r716, [%r46+8412];
	add.s32 	%r717, %r710, %r716;
	min.s32 	%r718, %r706, %r717;
	add.s32 	%r719, %r713, %r716;
	min.s32 	%r720, %r708, %r719;
	ld.shared.u32 	%r721, [%r46+224];
	ld.shared.u32 	%r722, [%r49+30720];
	add.s32 	%r723, %r722, %r721;
	min.s32 	%r724, %r712, %r723;
	ld.shared.u32 	%r725, [%r49+30848];
	add.s32 	%r726, %r725, %r721;
	min.s32 	%r727, %r715, %r726;
	ld.shared.u32 	%r728, [%r46+8416];
	add.s32 	%r729, %r722, %r728;
	min.s32 	%r730, %r718, %r729;
	add.s32 	%r731, %r725, %r728;
	min.s32 	%r732, %r720, %r731;
	ld.shared.u32 	%r733, [%r46+228];
	ld.shared.u32 	%r734, [%r49+30976];
	add.s32 	%r735, %r734, %r733;
	min.s32 	%r736, %r724, %r735;
	ld.shared.u32 	%r737, [%r49+31104];
	add.s32 	%r738, %r737, %r733;
	min.s32 	%r739, %r727, %r738;
	ld.shared.u32 	%r740, [%r46+8420];
	add.s32 	%r741, %r734, %r740;
	min.s32 	%r742, %r730, %r741;
	add.s32 	%r743, %r737, %r740;
	min.s32 	%r744, %r732, %r743;
	ld.shared.u32 	%r745, [%r46+232];
	ld.shared.u32 	%r746, [%r49+31232];
	add.s32 	%r747, %r746, %r745;
	min.s32 	%r748, %r736, %r747;
	ld.shared.u32 	%r749, [%r49+31360];
	add.s32 	%r750, %r749, %r745;
	min.s32 	%r751, %r739, %r750;
	ld.shared.u32 	%r752, [%r46+8424];
	add.s32 	%r753, %r746, %r752;
	min.s32 	%r754, %r742, %r753;
	add.s32 	%r755, %r749, %r752;
	min.s32 	%r756, %r744, %r755;
	ld.shared.u32 	%r757, [%r46+236];
	ld.shared.u32 	%r758, [%r49+31488];
	add.s32 	%r759, %r758, %r757;
	min.s32 	%r760, %r748, %r759;
	ld.shared.u32 	%r761, [%r49+31616];
	add.s32 	%r762, %r761, %r757;
	min.s32 	%r763, %r751, %r762;
	ld.shared.u32 	%r764, [%r46+8428];
	add.s32 	%r765, %r758, %r764;
	min.s32 	%r766, %r754, %r765;
	add.s32 	%r767, %r761, %r764;
	min.s32 	%r768, %r756, %r767;
	ld.shared.u32 	%r769, [%r46+240];
	ld.shared.u32 	%r770, [%r49+31744];
	add.s32 	%r771, %r770, %r769;
	min.s32 	%r772, %r760, %r771;
	ld.shared.u32 	%r773, [%r49+31872];
	add.s32 	%r774, %r773, %r769;
	min.s32 	%r775, %r763, %r774;
	ld.shared.u32 	%r776, [%r46+8432];
	add.s32 	%r777, %r770, %r776;
	min.s32 	%r778, %r766, %r777;
	add.s32 	%r779, %r773, %r776;
	min.s32 	%r780, %r768, %r779;
	ld.shared.u32 	%r781, [%r46+244];
	ld.shared.u32 	%r782, [%r49+32000];
	add.s32 	%r783, %r782, %r781;
	min.s32 	%r784, %r772, %r783;
	ld.shared.u32 	%r785, [%r49+32128];
	add.s32 	%r786, %r785, %r781;
	min.s32 	%r787, %r775, %r786;
	ld.shared.u32 	%r788, [%r46+8436];
	add.s32 	%r789, %r782, %r788;
	min.s32 	%r790, %r778, %r789;
	add.s32 	%r791, %r785, %r788;
	min.s32 	%r792, %r780, %r791;
	ld.shared.u32 	%r793, [%r46+248];
	ld.shared.u32 	%r794, [%r49+32256];
	add.s32 	%r795, %r794, %r793;
	min.s32 	%r796, %r784, %r795;
	ld.shared.u32 	%r797, [%r49+32384];
	add.s32 	%r798, %r797, %r793;
	min.s32 	%r799, %r787, %r798;
	ld.shared.u32 	%r800, [%r46+8440];
	add.s32 	%r801, %r794, %r800;
	min.s32 	%r802, %r790, %r801;
	add.s32 	%r803, %r797, %r800;
	min.s32 	%r804, %r792, %r803;
	ld.shared.u32 	%r805, [%r46+252];
	ld.shared.u32 	%r806, [%r49+32512];
	add.s32 	%r807, %r806, %r805;
	min.s32 	%r808, %r796, %r807;
	ld.shared.u32 	%r809, [%r49+32640];
	add.s32 	%r810, %r809, %r805;
	min.s32 	%r811, %r799, %r810;
	ld.shared.u32 	%r812, [%r46+8444];
	add.s32 	%r813, %r806, %r812;
	min.s32 	%r814, %r802, %r813;
	add.s32 	%r815, %r809, %r812;
	min.s32 	%r816, %r804, %r815;
	st.global.u32 	[%rd4], %r808;
	st.global.u32 	[%rd4+128], %r811;
	st.global.u32 	[%rd6], %r814;
	st.global.u32 	[%rd6+128], %r816;
	ret;

}


// ===== COMPILED SASS (sm_100) =====

	.target	sm_100

	.elftype	@"ET_EXEC"


//--------------------- .note.nv.tkinfo           --------------------------
	.section	.note.nv.tkinfo,"",@"SHT_NOTE"
	.sectionflags	@"SHF_NOTE_NV_TKINFO"
	.tkinfo
        /*0018*/ 	.word	0x00000002
        /*0030*/ 	.string	""
        /*0030*/ 	.string	"ptxas"
        /*0030*/ 	.string	"Cuda compilation tools, release 13.0, V13.0.88"
        /*0030*/ 	.string	"Build cuda_13.0.r13.0/compiler.36424714_0"
        /*0030*/ 	.string	"-arch sm_100 -m 64 "



//--------------------- .note.nv.cuinfo           --------------------------
	.section	.note.nv.cuinfo,"",@"SHT_NOTE"
	.sectionflags	@"SHF_NOTE_NV_CUINFO"
        /*0018*/ 	.short	0x0002
        /*001a*/ 	.short	0x0064
        /*001c*/ 	.short	0x0082
	.zero		2


//--------------------- .nv.info                  --------------------------
	.section	.nv.info,"",@"SHT_CUDA_INFO"
	.align	4


	//----- nvinfo : EIATTR_REGCOUNT
	.align		4
        /*0000*/ 	.byte	0x04, 0x2f
        /*0002*/ 	.short	(.L_1 - .L_0)
	.align		4
.L_0:
        /*0004*/ 	.word	index@(_Z6phase1iiPii)
        /*0008*/ 	.word	0x00000016


	//----- nvinfo : EIATTR_FRAME_SIZE
	.align		4
.L_1:
        /*000c*/ 	.byte	0x04, 0x11
        /*000e*/ 	.short	(.L_3 - .L_2)
	.align		4
.L_2:
        /*0010*/ 	.word	index@(_Z6phase1iiPii)
        /*0014*/ 	.word	0x00000000


	//----- nvinfo : EIATTR_REGCOUNT
	.align		4
.L_3:
        /*0018*/ 	.byte	0x04, 0x2f
        /*001a*/ 	.short	(.L_5 - .L_4)
	.align		4
.L_4:
        /*001c*/ 	.word	index@(_Z6phase2iiPii)
        /*0020*/ 	.word	0x00000020


	//----- nvinfo : EIATTR_FRAME_SIZE
	.align		4
.L_5:
        /*0024*/ 	.byte	0x04, 0x11
        /*0026*/ 	.short	(.L_7 - .L_6)
	.align		4
.L_6:
        /*0028*/ 	.word	index@(_Z6phase2iiPii)
        /*002c*/ 	.word	0x00000000


	//----- nvinfo : EIATTR_REGCOUNT
	.align		4
.L_7:
        /*0030*/ 	.byte	0x04, 0x2f
        /*0032*/ 	.short	(.L_9 - .L_8)
	.align		4
.L_8:
        /*0034*/ 	.word	index@(_Z6phase3iiPii)
        /*0038*/ 	.word	0x00000020


	//----- nvinfo : EIATTR_FRAME_SIZE
	.align		4
.L_9:
        /*003c*/ 	.byte	0x04, 0x11
        /*003e*/ 	.short	(.L_11 - .L_10)
	.align		4
.L_10:
        /*0040*/ 	.word	index@(_Z6phase3iiPii)
        /*0044*/ 	.word	0x00000000


	//----- nvinfo : EIATTR_MIN_STACK_SIZE
	.align		4
.L_11:
        /*0048*/ 	.byte	0x04, 0x12
        /*004a*/ 	.short	(.L_13 - .L_12)
	.align		4
.L_12:
        /*004c*/ 	.word	index@(_Z6phase3iiPii)
        /*0050*/ 	.word	0x00000000


	//----- nvinfo : EIATTR_MIN_STACK_SIZE
	.align		4
.L_13:
        /*0054*/ 	.byte	0x04, 0x12
        /*0056*/ 	.short	(.L_15 - .L_14)
	.align		4
.L_14:
        /*0058*/ 	.word	index@(_Z6phase2iiPii)
        /*005c*/ 	.word	0x00000000


	//----- nvinfo : EIATTR_MIN_STACK_SIZE
	.align		4
.L_15:
        /*0060*/ 	.byte	0x04, 0x12
        /*0062*/ 	.short	(.L_17 - .L_16)
	.align		4
.L_16:
        /*0064*/ 	.word	index@(_Z6phase1iiPii)
        /*0068*/ 	.word	0x00000000
.L_17:


//--------------------- .nv.compat                --------------------------
	.section	.nv.compat,"",@"SHT_CUDA_COMPAT_INFO"
	.align	4
        /*0000*/ 	.byte	0x02, 0x09, 0x00, 0x00, 0x02, 0x02, 0x01, 0x00, 0x02, 0x05, 0x05, 0x00, 0x03, 0x07, 0x01, 0x01
        /*0010*/ 	.byte	0x02, 0x03, 0x00, 0x00, 0x02, 0x06, 0x01, 0x00, 0x04, 0x0b, 0x08, 0x00, 0x09, 0x00, 0x00, 0x00
        /*0020*/ 	.byte	0x00, 0x00, 0x00, 0x00


//--------------------- .nv.info._Z6phase3iiPii   --------------------------
	.section	.nv.info._Z6phase3iiPii,"",@"SHT_CUDA_INFO"
	.sectionflags	@""
	.align	4


	//----- nvinfo : EIATTR_CUDA_API_VERSION
	.align		4
        /*0000*/ 	.byte	0x04, 0x37
        /*0002*/ 	.short	(.L_19 - .L_18)
.L_18:
        /*0004*/ 	.word	0x00000082


	//----- nvinfo : EIATTR_KPARAM_INFO
	.align		4
.L_19:
        /*0008*/ 	.byte	0x04, 0x17
        /*000a*/ 	.short	(.L_21 - .L_20)
.L_20:
        /*000c*/ 	.word	0x00000000
        /*0010*/ 	.short	0x0003
        /*0012*/ 	.short	0x0010
        /*0014*/ 	.byte	0x00, 0xf0, 0x11, 0x00


	//----- nvinfo : EIATTR_KPARAM_INFO
	.align		4
.L_21:
        /*0018*/ 	.byte	0x04, 0x17
        /*001a*/ 	.short	(.L_23 - .L_22)
.L_22:
        /*001c*/ 	.word	0x00000000
        /*0020*/ 	.short	0x0002
        /*0022*/ 	.short	0x0008
        /*0024*/ 	.byte	0x00, 0xf5, 0x21, 0x00


	//----- nvinfo : EIATTR_KPARAM_INFO
	.align		4
.L_23:
        /*0028*/ 	.byte	0x04, 0x17
        /*002a*/ 	.short	(.L_25 - .L_24)
.L_24:
        /*002c*/ 	.word	0x00000000
        /*0030*/ 	.short	0x0001
        /*0032*/ 	.short	0x0004
        /*0034*/ 	.byte	0x00, 0xf0, 0x11, 0x00


	//----- nvinfo : EIATTR_KPARAM_INFO
	.align		4
.L_25:
        /*0038*/ 	.byte	0x04, 0x17
        /*003a*/ 	.short	(.L_27 - .L_26)
.L_26:
        /*003c*/ 	.word	0x00000000
        /*0040*/ 	.short	0x0000
        /*0042*/ 	.short	0x0000
        /*0044*/ 	.byte	0x00, 0xf0, 0x11, 0x00


	//----- nvinfo : EIATTR_SPARSE_MMA_MASK
	.align		4
.L_27:
        /*0048*/ 	.byte	0x03, 0x50
        /*004a*/ 	.short	0x0000


	//----- nvinfo : EIATTR_MAXREG_COUNT
	.align		4
        /*004c*/ 	.byte	0x03, 0x1b
        /*004e*/ 	.short	0x00ff


	//----- nvinfo : EIATTR_NUM_BARRIERS
	.align		4
        /*0050*/ 	.byte	0x02, 0x4c
        /*0052*/ 	.byte	0x01
	.zero		1


	//----- nvinfo : EIATTR_MERCURY_ISA_VERSION
	.align		4
        /*0054*/ 	.byte	0x03, 0x5f
        /*0056*/ 	.short	0x0101


	//----- nvinfo : EIATTR_VRC_CTA_INIT_COUNT
	.align		4
        /*0058*/ 	.byte	0x02, 0x4a
	.zero		1
	.zero		1


	//----- nvinfo : EIATTR_EXIT_INSTR_OFFSETS
	.align		4
        /*005c*/ 	.byte	0x04, 0x1c
        /*005e*/ 	.short	(.L_29 - .L_28)


	//   ....[0]....
.L_28:
        /*0060*/ 	.word	0x00001e30


	//----- nvinfo : EIATTR_CBANK_PARAM_SIZE
	.align		4
.L_29:
        /*0064*/ 	.byte	0x03, 0x19
        /*0066*/ 	.short	0x0014


	//----- nvinfo : EIATTR_PARAM_CBANK
	.align		4
        /*0068*/ 	.byte	0x04, 0x0a
        /*006a*/ 	.short	(.L_31 - .L_30)
	.align		4
.L_30:
        /*006c*/ 	.word	index@(.nv.constant0._Z6phase3iiPii)
        /*0070*/ 	.short	0x0380
        /*0072*/ 	.short	0x0014


	//----- nvinfo : EIATTR_SW_WAR
	.align		4
.L_31:
        /*0074*/ 	.byte	0x04, 0x36
        /*0076*/ 	.short	(.L_33 - .L_32)
.L_32:
        /*0078*/ 	.word	0x00000008
.L_33:


//--------------------- .nv.info._Z6phase2iiPii   --------------------------
	.section	.nv.info._Z6phase2iiPii,"",@"SHT_CUDA_INFO"
	.sectionflags	@""
	.align	4


	//----- nvinfo : EIATTR_CUDA_API_VERSION
	.align		4
        /*0000*/ 	.byte	0x04, 0x37
        /*0002*/ 	.short	(.L_35 - .L_34)
.L_34:
        /*0004*/ 	.word	0x00000082


	//----- nvinfo : EIATTR_KPARAM_INFO
	.align		4
.L_35:
        /*0008*/ 	.byte	0x04, 0x17
        /*000a*/ 	.short	(.L_37 - .L_36)
.L_36:
        /*000c*/ 	.word	0x00000000
        /*0010*/ 	.short	0x0003
        /*0012*/ 	.short	0x0010
        /*0014*/ 	.byte	0x00, 0xf0, 0x11, 0x00


	//----- nvinfo : EIATTR_KPARAM_INFO
	.align		4
.L_37:
        /*0018*/ 	.byte	0x04, 0x17
        /*001a*/ 	.short	(.L_39 - .L_38)
.L_38:
        /*001c*/ 	.word	0x00000000
        /*0020*/ 	.short	0x0002
        /*0022*/ 	.short	0x0008
        /*0024*/ 	.byte	0x00, 0xf5, 0x21, 0x00


	//----- nvinfo : EIATTR_KPARAM_INFO
	.align		4
.L_39:
        /*0028*/ 	.byte	0x04, 0x17
        /*002a*/ 	.short	(.L_41 - .L_40)
.L_40:
        /*002c*/ 	.word	0x00000000
        /*0030*/ 	.short	0x0001
        /*0032*/ 	.short	0x0004
        /*0034*/ 	.byte	0x00, 0xf0, 0x11, 0x00


	//----- nvinfo : EIATTR_KPARAM_INFO
	.align		4
.L_41:
        /*0038*/ 	.byte	0x04, 0x17
        /*003a*/ 	.short	(.L_43 - .L_42)
.L_42:
        /*003c*/ 	.word	0x00000000
        /*0040*/ 	.short	0x0000
        /*0042*/ 	.short	0x0000
        /*0044*/ 	.byte	0x00, 0xf0, 0x11, 0x00


	//----- nvinfo : EIATTR_SPARSE_MMA_MASK
	.align		4
.L_43:
        /*0048*/ 	.byte	0x03, 0x50
        /*004a*/ 	.short	0x0000


	//----- nvinfo : EIATTR_MAXREG_COUNT
	.align		4
        /*004c*/ 	.byte	0x03, 0x1b
        /*004e*/ 	.short	0x00ff


	//----- nvinfo : EIATTR_NUM_BARRIERS
	.align		4
        /*0050*/ 	.byte	0x02, 0x4c
        /*0052*/ 	.byte	0x01
	.zero		1


	//----- nvinfo : EIATTR_MERCURY_ISA_VERSION
	.align		4
        /*0054*/ 	.byte	0x03, 0x5f
        /*0056*/ 	.short	0x0101


	//----- nvinfo : EIATTR_VRC_CTA_INIT_COUNT
	.align		4
        /*0058*/ 	.byte	0x02, 0x4a
	.zero		1
	.zero		1


	//----- nvinfo : EIATTR_EXIT_INSTR_OFFSETS
	.align		4
        /*005c*/ 	.byte	0x04, 0x1c
        /*005e*/ 	.short	(.L_45 - .L_44)


	//   ....[0]....
.L_44:
        /*0060*/ 	.word	0x00001e30


	//----- nvinfo : EIATTR_CBANK_PARAM_SIZE
	.align		4
.L_45:
        /*0064*/ 	.byte	0x03, 0x19
        /*0066*/ 	.short	0x0014


	//----- nvinfo : EIATTR_PARAM_CBANK
	.align		4
        /*0068*/ 	.byte	0x04, 0x0a
        /*006a*/ 	.short	(.L_47 - .L_46)
	.align		4
.L_46:
        /*006c*/ 	.word	index@(.nv.constant0._Z6phase2iiPii)
        /*0070*/ 	.short	0x0380
        /*0072*/ 	.short	0x0014


	//----- nvinfo : EIATTR_SW_WAR
	.align		4
.L_47:
        /*0074*/ 	.byte	0x04, 0x36
        /*0076*/ 	.short	(.L_49 - .L_48)
.L_48:
        /*0078*/ 	.word	0x00000008
.L_49:


//--------------------- .nv.info._Z6phase1iiPii   --------------------------
	.section	.nv.info._Z6phase1iiPii,"",@"SHT_CUDA_INFO"
	.sectionflags	@""
	.align	4


	//----- nvinfo : EIATTR_CUDA_API_VERSION
	.align		4
        /*0000*/ 	.byte	0x04, 0x37
        /*0002*/ 	.short	(.L_51 - .L_50)
.L_50:
        /*0004*/ 	.word	0x00000082


	//----- nvinfo : EIATTR_KPARAM_INFO
	.align		4
.L_51:
        /*0008*/ 	.byte	0x04, 0x17
        /*000a*/ 	.short	(.L_53 - .L_52)
.L_52:
        /*000c*/ 	.word	0x00000000
        /*0010*/ 	.short	0x0003
        /*0012*/ 	.short	0x0010
        /*0014*/ 	.byte	0x00, 0xf0, 0x11, 0x00


	//----- nvinfo : EIATTR_KPARAM_INFO
	.align		4
.L_53:
        /*0018*/ 	.byte	0x04, 0x17
        /*001a*/ 	.short	(.L_55 - .L_54)
.L_54:
        /*001c*/ 	.word	0x00000000
        /*0020*/ 	.short	0x0002
        /*0022*/ 	.short	0x0008
        /*0024*/ 	.byte	0x00, 0xf5, 0x21, 0x00


	//----- nvinfo : EIATTR_KPARAM_INFO
	.align		4
.L_55:
        /*0028*/ 	.byte	0x04, 0x17
        /*002a*/ 	.short	(.L_57 - .L_56)
.L_56:
        /*002c*/ 	.word	0x00000000
        /*0030*/ 	.short	0x0001
        /*0032*/ 	.short	0x0004
        /*0034*/ 	.byte	0x00, 0xf0, 0x11, 0x00


	//----- nvinfo : EIATTR_KPARAM_INFO
	.align		4
.L_57:
        /*0038*/ 	.byte	0x04, 0x17
        /*003a*/ 	.short	(.L_59 - .L_58)
.L_58:
        /*003c*/ 	.word	0x00000000
        /*0040*/ 	.short	0x0000
        /*0042*/ 	.short	0x0000
        /*0044*/ 	.byte	0x00, 0xf0, 0x11, 0x00


	//----- nvinfo : EIATTR_SPARSE_MMA_MASK
	.align		4
.L_59:
        /*0048*/ 	.byte	0x03, 0x50
        /*004a*/ 	.short	0x0000


	//----- nvinfo : EIATTR_MAXREG_COUNT
	.align		4
        /*004c*/ 	.byte	0x03, 0x1b
        /*004e*/ 	.short	0x00ff


	//----- nvinfo : EIATTR_NUM_BARRIERS
	.align		4
        /*0050*/ 	.byte	0x02, 0x4c
        /*0052*/ 	.byte	0x01
	.zero		1


	//----- nvinfo : EIATTR_MERCURY_ISA_VERSION
	.align		4
        /*0054*/ 	.byte	0x03, 0x5f
        /*0056*/ 	.short	0x0101


	//----- nvinfo : EIATTR_VRC_CTA_INIT_COUNT
	.align		4
        /*0058*/ 	.byte	0x02, 0x4a
	.zero		1
	.zero		1


	//----- nvinfo : EIATTR_EXIT_INSTR_OFFSETS
	.align		4
        /*005c*/ 	.byte	0x04, 0x1c
        /*005e*/ 	.short	(.L_61 - .L_60)


	//   ....[0]....
.L_60:
        /*0060*/ 	.word	0x00005650


	//----- nvinfo : EIATTR_CBANK_PARAM_SIZE
	.align		4
.L_61:
        /*0064*/ 	.byte	0x03, 0x19
        /*0066*/ 	.short	0x0014


	//----- nvinfo : EIATTR_PARAM_CBANK
	.align		4
        /*0068*/ 	.byte	0x04, 0x0a
        /*006a*/ 	.short	(.L_63 - .L_62)
	.align		4
.L_62:
        /*006c*/ 	.word	index@(.nv.constant0._Z6phase1iiPii)
        /*0070*/ 	.short	0x0380
        /*0072*/ 	.short	0x0014


	//----- nvinfo : EIATTR_SW_WAR
	.align		4
.L_63:
        /*0074*/ 	.byte	0x04, 0x36
        /*0076*/ 	.short	(.L_65 - .L_64)
.L_64:
        /*0078*/ 	.word	0x00000008
.L_65:


//--------------------- .nv.callgraph             --------------------------
	.section	.nv.callgraph,"",@"SHT_CUDA_CALLGRAPH"
	.align	4
	.sectionentsize	8
	.align		4
        /*0000*/ 	.word	0x00000000
	.align		4
        /*0004*/ 	.word	0xffffffff
	.align		4
        /*0008*/ 	.word	0x00000000
	.align		4
        /*000c*/ 	.word	0xfffffffe
	.align		4
        /*0010*/ 	.word	0x00000000
	.align		4
        /*0014*/ 	.word	0xfffffffd
	.align		4
        /*0018*/ 	.word	0x00000000
	.align		4
        /*001c*/ 	.word	0xfffffffc


//--------------------- .text._Z6phase3iiPii      --------------------------
	.section	.text._Z6phase3iiPii,"ax",@progbits
	.align	128
        .global         _Z6phase3iiPii
        .type           _Z6phase3iiPii,@function
        .size           _Z6phase3iiPii,(.L_x_3 - _Z6phase3iiPii)
        .other          _Z6phase3iiPii,@"STO_CUDA_ENTRY STV_DEFAULT"
_Z6phase3iiPii:
.text._Z6phase3iiPii:
[----:B------:R-:W-:Y:S08]  /*0000*/  LDC R1, c[0x0][0x37c] ;  /* 0x0000df00ff017b82 */ /* 0x000ff00000000800 */
[----:B------:R-:W0:Y:S01]  /*0010*/  S2UR UR4, SR_CTAID.X ;  /* 0x00000000000479c3 */ /* 0x000e220000002500 */
[----:B------:R-:W1:Y:S01]  /*0020*/  S2R R13, SR_TID.X ;  /* 0x00000000000d7919 */ /* 0x000e620000002100 */
[----:B------:R-:W2:Y:S01]  /*0030*/  LDCU UR8, c[0x0][0x390] ;  /* 0x00007200ff0877ac */ /* 0x000ea20008000800 */
[----:B------:R-:W3:Y:S05]  /*0040*/  S2R R0, SR_TID.Y ;  /* 0x0000000000007919 */ /* 0x000eea0000002200 */
[----:B------:R-:W4:Y:S08]  /*0050*/  LDC R2, c[0x0][0x384] ;  /* 0x0000e100ff027b82 */ /* 0x000f300000000800 */
[----:B------:R-:W5:Y:S01]  /*0060*/  S2UR UR5, SR_CTAID.Y ;  /* 0x00000000000579c3 */ /* 0x000f620000002600 */
[----:B0-----:R-:W-:-:S07]  /*0070*/  UIADD3 UR6, UPT, UPT, UR4, 0x1, URZ ;  /* 0x0000000104067890 */ /* 0x001fce000fffe0ff */
[----:B------:R-:W0:Y:S01]  /*0080*/  LDC.64 R20, c[0x0][0x388] ;  /* 0x0000e200ff147b82 */ /* 0x000e220000000a00 */
[----:B------:R-:W-:Y:S01]  /*0090*/  IMAD.U32 R5, RZ, RZ, UR6 ;  /* 0x00000006ff057e24 */ /* 0x000fe2000f8e00ff */
[C---:B----4-:R-:W-:Y:S01]  /*00a0*/  ISETP.LE.U32.AND P0, PT, R2.reuse, UR4, PT ;  /* 0x0000000402007c0c */ /* 0x050fe2000bf03070 */
[C---:B-1----:R-:W-:Y:S01]  /*00b0*/  IMAD R3, R2.reuse, 0x40, R13 ;  /* 0x0000004002037824 */ /* 0x042fe200078e020d */
[----:B------:R-:W1:Y:S01]  /*00c0*/  LDCU.64 UR6, c[0x0][0x358] ;  /* 0x00006b00ff0677ac */ /* 0x000e620008000a00 */
[C---:B-----5:R-:W-:Y:S01]  /*00d0*/  ISETP.LE.U32.AND P1, PT, R2.reuse, UR5, PT ;  /* 0x0000000502007c0c */ /* 0x060fe2000bf23070 */
[----:B------:R-:W-:Y:S01]  /*00e0*/  UIADD3 UR9, UPT, UPT, UR5, 0x1, URZ ;  /* 0x0000000105097890 */ /* 0x000fe2000fffe0ff */
[----:B---3--:R-:W-:-:S08]  /*00f0*/  IMAD R2, R2, 0x40, R0 ;  /* 0x0000004002027824 */ /* 0x008fd000078e0200 */
[----:B------:R-:W-:Y:S02]  /*0100*/  @!P0 IMAD R5, RZ, RZ, UR4 ;  /* 0x00000004ff058e24 */ /* 0x000fe4000f8e02ff */
[----:B------:R-:W-:Y:S02]  /*0110*/  IMAD.U32 R4, RZ, RZ, UR9 ;  /* 0x00000009ff047e24 */ /* 0x000fe4000f8e00ff */
[----:B------:R-:W-:Y:S02]  /*0120*/  IMAD R18, R5, 0x40, R0 ;  /* 0x0000004005127824 */ /* 0x000fe400078e0200 */
[----:B------:R-:W-:Y:S02]  /*0130*/  @!P1 IMAD R4, RZ, RZ, UR5 ;  /* 0x00000005ff049e24 */ /* 0x000fe4000f8e02ff */
[----:B------:R-:W-:Y:S02]  /*0140*/  VIADD R12, R18, 0x20 ;  /* 0x00000020120c7836 */ /* 0x000fe40000000000 */
[----:B------:R-:W-:-:S02]  /*0150*/  IMAD R5, R4, 0x40, R13 ;  /* 0x0000004004057824 */ /* 0x000fc400078e020d */
[----:B------:R-:W-:Y:S02]  /*0160*/  VIADD R4, R2, 0x20 ;  /* 0x0000002002047836 */ /* 0x000fe40000000000 */
[----:B--2---:R-:W-:Y:S02]  /*0170*/  IMAD R11, R18, UR8, R3 ;  /* 0x00000008120b7c24 */ /* 0x004fe4000f8e0203 */
[----:B------:R-:W-:Y:S02]  /*0180*/  IMAD R15, R2, UR8, R5 ;  /* 0x00000008020f7c24 */ /* 0x000fe4000f8e0205 */
[----:B------:R-:W-:Y:S02]  /*0190*/  IMAD R3, R12, UR8, R3 ;  /* 0x000000080c037c24 */ /* 0x000fe4000f8e0203 */
[----:B------:R-:W-:Y:S02]  /*01a0*/  IMAD R17, R4, UR8, R5 ;  /* 0x0000000804117c24 */ /* 0x000fe4000f8e0205 */
[----:B0-----:R-:W-:-:S04]  /*01b0*/  IMAD.WIDE R10, R11, 0x4, R20 ;  /* 0x000000040b0a7825 */ /* 0x001fc800078e0214 */
[--C-:B------:R-:W-:Y:S01]  /*01c0*/  IMAD.WIDE R14, R15, 0x4, R20.reuse ;  /* 0x000000040f0e7825 */ /* 0x100fe200078e0214 */
[----:B-1----:R-:W2:Y:S03]  /*01d0*/  LDG.E R4, desc[UR6][R10.64] ;  /* 0x000000060a047981 */ /* 0x002ea6000c1e1900 */
[--C-:B------:R-:W-:Y:S01]  /*01e0*/  IMAD.WIDE R2, R3, 0x4, R20.reuse ;  /* 0x0000000403027825 */ /* 0x100fe200078e0214 */
[----:B------:R-:W3:Y:S03]  /*01f0*/  LDG.E R8, desc[UR6][R10.64+0x80] ;  /* 0x000080060a087981 */ /* 0x000ee6000c1e1900 */
[----:B------:R-:W-:Y:S01]  /*0200*/  IMAD.WIDE R16, R17, 0x4, R20 ;  /* 0x0000000411107825 */ /* 0x000fe200078e0214 */
[----:B------:R-:W4:Y:S04]  /*0210*/  LDG.E R6, desc[UR6][R14.64] ;  /* 0x000000060e067981 */ /* 0x000f28000c1e1900 */
[----:B------:R-:W5:Y:S04]  /*0220*/  LDG.E R24, desc[UR6][R14.64+0x80] ;  /* 0x000080060e187981 */ /* 0x000f68000c1e1900 */
[----:B------:R-:W5:Y:S04]  /*0230*/  LDG.E R25, desc[UR6][R2.64] ;  /* 0x0000000602197981 */ /* 0x000f68000c1e1900 */
[----:B------:R0:W5:Y:S04]  /*0240*/  LDG.E R28, desc[UR6][R2.64+0x80] ;  /* 0x00008006021c7981 */ /* 0x000168000c1e1900 */
[----:B------:R-:W5:Y:S04]  /*0250*/  LDG.E R26, desc[UR6][R16.64] ;  /* 0x00000006101a7981 */ /* 0x000f68000c1e1900 */
[----:B------:R-:W5:Y:S01]  /*0260*/  LDG.E R29, desc[UR6][R16.64+0x80] ;  /* 0x00008006101d7981 */ /* 0x000f62000c1e1900 */
[----:B------:R-:W-:-:S02]  /*0270*/  IMAD R23, R18, UR8, R5 ;  /* 0x0000000812177c24 */ /* 0x000fc4000f8e0205 */
[----:B------:R-:W-:Y:S02]  /*0280*/  IMAD R5, R12, UR8, R5 ;  /* 0x000000080c057c24 */ /* 0x000fe4000f8e0205 */
[----:B------:R-:W-:-:S04]  /*0290*/  IMAD.WIDE R22, R23, 0x4, R20 ;  /* 0x0000000417167825 */ /* 0x000fc800078e0214 */
[----:B------:R-:W-:Y:S01]  /*02a0*/  IMAD.WIDE R20, R5, 0x4, R20 ;  /* 0x0000000405147825 */ /* 0x000fe200078e0214 */
[----:B------:R-:W5:Y:S04]  /*02b0*/  LDG.E R9, desc[UR6][R22.64+0x80] ;  /* 0x0000800616097981 */ /* 0x000f68000c1e1900 */
[----:B------:R-:W5:Y:S04]  /*02c0*/  LDG.E R5, desc[UR6][R22.64] ;  /* 0x0000000616057981 */ /* 0x000f68000c1e1900 */
[----:B------:R-:W5:Y:S04]  /*02d0*/  LDG.E R11, desc[UR6][R20.64] ;  /* 0x00000006140b7981 */ /* 0x000f68000c1e1900 */
[----:B------:R-:W5:Y:S01]  /*02e0*/  LDG.E R7, desc[UR6][R20.64+0x80] ;  /* 0x0000800614077981 */ /* 0x000f62000c1e1900 */
[----:B------:R-:W1:Y:S01]  /*02f0*/  S2UR UR5, SR_CgaCtaId ;  /* 0x00000000000579c3 */ /* 0x000e620000008800 */
[----:B------:R-:W-:Y:S01]  /*0300*/  UMOV UR4, 0x400 ;  /* 0x0000040000047882 */ /* 0x000fe20000000000 */
[----:B0-----:R-:W-:Y:S01]  /*0310*/  IMAD R2, R0, 0x40, R13 ;  /* 0x0000004000027824 */ /* 0x001fe200078e020d */
[----:B-1----:R-:W-:-:S06]  /*0320*/  ULEA UR4, UR5, UR4, 0x18 ;  /* 0x0000000405047291 */ /* 0x002fcc000f8ec0ff */
[----:B------:R-:W-:Y:S02]  /*0330*/  LEA R27, R2, UR4, 0x2 ;  /* 0x00000004021b7c11 */ /* 0x000fe4000f8e10ff */
[----:B------:R-:W-:Y:S02]  /*0340*/  LEA R2, R13, UR4, 0x2 ;  /* 0x000000040d027c11 */ /* 0x000fe4000f8e10ff */
[----:B------:R-:W-:Y:S01]  /*0350*/  LEA R0, R0, UR4, 0x8 ;  /* 0x0000000400007c11 */ /* 0x000fe2000f8e40ff */
[----:B--2---:R-:W-:Y:S04]  /*0360*/  STS [R27], R4 ;  /* 0x000000041b007388 */ /* 0x004fe80000000800 */
[----:B---3--:R-:W-:Y:S04]  /*0370*/  STS [R27+0x80], R8 ;  /* 0x000080081b007388 */ /* 0x008fe80000000800 */
[----:B----4-:R-:W-:Y:S04]  /*0380*/  STS [R27+0x4000], R6 ;  /* 0x004000061b007388 */ /* 0x010fe80000000800 */
[----:B-----5:R-:W-:Y:S04]  /*0390*/  STS [R27+0x4080], R24 ;  /* 0x004080181b007388 */ /* 0x020fe80000000800 */
[----:B------:R-:W-:Y:S04]  /*03a0*/  STS [R27+0x2000], R25 ;  /* 0x002000191b007388 */ /* 0x000fe80000000800 */
[----:B------:R-:W-:Y:S04]  /*03b0*/  STS [R27+0x2080], R28 ;  /* 0x0020801c1b007388 */ /* 0x000fe80000000800 */
[----:B------:R-:W-:Y:S04]  /*03c0*/  STS [R27+0x6000], R26 ;  /* 0x0060001a1b007388 */ /* 0x000fe80000000800 */
[----:B------:R-:W-:Y:S01]  /*03d0*/  STS [R27+0x6080], R29 ;  /* 0x0060801d1b007388 */ /* 0x000fe20000000800 */
[----:B------:R-:W-:Y:S06]  /*03e0*/  BAR.SYNC.DEFER_BLOCKING 0x0 ;  /* 0x0000000000007b1d */ /* 0x000fec0000010000 */
[----:B------:R-:W-:Y:S04]  /*03f0*/  LDS R10, [R2+0x4000] ;  /* 0x00400000020a7984 */ /* 0x000fe80000000800 */
[----:B------:R-:W0:Y:S04]  /*0400*/  LDS.128 R12, [R0] ;  /* 0x00000000000c7984 */ /* 0x000e280000000c00 */
[----:B------:R-:W1:Y:S04]  /*0410*/  LDS.128 R16, [R0+0x2000] ;  /* 0x0020000000107984 */ /* 0x000e680000000c00 */
[----:B------:R-:W2:Y:S04]  /*0420*/  LDS R8, [R2+0x4080] ;  /* 0x0040800002087984 */ /* 0x000ea80000000800 */
[----:B------:R-:W3:Y:S04]  /*0430*/  LDS R6, [R2+0x4100] ;  /* 0x0041000002067984 */ /* 0x000ee80000000800 */
[----:B------:R-:W4:Y:S04]  /*0440*/  LDS R4, [R2+0x4180] ;  /* 0x0041800002047984 */ /* 0x000f280000000800 */
[----:B------:R-:W5:Y:S04]  /*0450*/  LDS R25, [R2+0x4200] ;  /* 0x0042000002197984 */ /* 0x000f680000000800 */
[----:B------:R-:W5:Y:S04]  /*0460*/  LDS R3, [R2+0x4280] ;  /* 0x0042800002037984 */ /* 0x000f680000000800 */
[----:B------:R-:W5:Y:S04]  /*0470*/  LDS R26, [R2+0x4300] ;  /* 0x00430000021a7984 */ /* 0x000f680000000800 */
[----:B------:R-:W5:Y:S04]  /*0480*/  LDS R24, [R2+0x4380] ;  /* 0x0043800002187984 */ /* 0x000f680000000800 */
[----:B------:R-:W-:Y:S01]  /*0490*/  LDS R28, [R2+0x4580] ;  /* 0x00458000021c7984 */ /* 0x000fe20000000800 */
[----:B0-----:R-:W-:-:S02]  /*04a0*/  VIADDMNMX R5, R10, R12, R5, PT ;  /* 0x0000000c0a057246 */ /* 0x001fc40003800105 */
[----:B-1----:R-:W-:Y:S02]  /*04b0*/  VIADDMNMX R11, R10, R16, R11, PT ;  /* 0x000000100a0b7246 */ /* 0x002fe4000380010b */
[C---:B--2---:R-:W-:Y:S02]  /*04c0*/  VIADDMNMX R9, R8.reuse, R12, R9, PT ;  /* 0x0000000c08097246 */ /* 0x044fe40003800109 */
[----:B------:R-:W-:Y:S02]  /*04d0*/  VIADDMNMX R7, R8, R16, R7, PT ;  /* 0x0000001008077246 */ /* 0x000fe40003800107 */
[C---:B---3--:R-:W-:Y:S02]  /*04e0*/  VIADDMNMX R5, R6.reuse, R13, R5, PT ;  /* 0x0000000d06057246 */ /* 0x048fe40003800105 */
[----:B------:R-:W-:Y:S02]  /*04f0*/  VIADDMNMX R11, R6, R17, R11, PT ;  /* 0x00000011060b7246 */ /* 0x000fe4000380010b */
[----:B----4-:R-:W-:-:S02]  /*0500*/  VIADDMNMX R9, R4, R13, R9, PT ;  /* 0x0000000d04097246 */ /* 0x010fc40003800109 */
[----:B------:R-:W-:Y:S01]  /*0510*/  VIADDMNMX R7, R4, R17, R7, PT ;  /* 0x0000001104077246 */ /* 0x000fe20003800107 */
[----:B------:R-:W-:Y:S01]  /*0520*/  LDS R13, [R2+0x4480] ;  /* 0x00448000020d7984 */ /* 0x000fe20000000800 */
[C---:B-----5:R-:W-:Y:S02]  /*0530*/  VIADDMNMX R12, R25.reuse, R14, R5, PT ;  /* 0x0000000e190c7246 */ /* 0x060fe40003800105 */
[----:B------:R-:W-:Y:S01]  /*0540*/  VIADDMNMX R16, R25, R18, R11, PT ;  /* 0x0000001219107246 */ /* 0x000fe2000380010b */
[----:B------:R-:W-:Y:S01]  /*0550*/  LDS R17, [R2+0x4500] ;  /* 0x0045000002117984 */ /* 0x000fe20000000800 */
[C---:B------:R-:W-:Y:S02]  /*0560*/  VIADDMNMX R14, R3.reuse, R14, R9, PT ;  /* 0x0000000e030e7246 */ /* 0x040fe40003800109 */
[----:B------:R-:W-:Y:S01]  /*0570*/  VIADDMNMX R18, R3, R18, R7, PT ;  /* 0x0000001203127246 */ /* 0x000fe20003800107 */
[----:B------:R-:W0:Y:S04]  /*0580*/  LDS.128 R8, [R0+0x2010] ;  /* 0x0020100000087984 */ /* 0x000e280000000c00 */
[----:B------:R-:W1:Y:S04]  /*0590*/  LDS R3, [R2+0x4400] ;  /* 0x0044000002037984 */ /* 0x000e680000000800 */
[----:B------:R-:W2:Y:S01]  /*05a0*/  LDS.128 R4, [R0+0x10] ;  /* 0x0000100000047984 */ /* 0x000ea20000000c00 */
[----:B------:R-:W-:-:S02]  /*05b0*/  VIADDMNMX R12, R26, R15, R12, PT ;  /* 0x0000000f1a0c7246 */ /* 0x000fc4000380010c */
[----:B------:R-:W-:Y:S01]  /*05c0*/  VIADDMNMX R14, R24, R15, R14, PT ;  /* 0x0000000f180e7246 */ /* 0x000fe2000380010e */
[----:B------:R-:W3:Y:S04]  /*05d0*/  LDS R25, [R2+0x4600] ;  /* 0x0046000002197984 */ /* 0x000ee80000000800 */
[----:B------:R-:W4:Y:S01]  /*05e0*/  LDS R15, [R2+0x4680] ;  /* 0x00468000020f7984 */ /* 0x000f220000000800 */
[-C--:B------:R-:W-:Y:S02]  /*05f0*/  VIADDMNMX R16, R26, R19.reuse, R16, PT ;  /* 0x000000131a107246 */ /* 0x080fe40003800110 */
[----:B------:R-:W-:Y:S01]  /*0600*/  VIADDMNMX R18, R24, R19, R18, PT ;  /* 0x0000001318127246 */ /* 0x000fe20003800112 */
[----:B------:R-:W-:Y:S04]  /*0610*/  LDS R26, [R2+0x4780] ;  /* 0x00478000021a7984 */ /* 0x000fe80000000800 */
[----:B------:R-:W5:Y:S01]  /*0620*/  LDS R24, [R2+0x4700] ;  /* 0x0047000002187984 */ /* 0x000f620000000800 */
[----:B0-----:R-:W-:-:S02]  /*0630*/  VIADDMNMX R18, R13, R8, R18, PT ;  /* 0x000000080d127246 */ /* 0x001fc40003800112 */
[C---:B-1----:R-:W-:Y:S02]  /*0640*/  VIADDMNMX R16, R3.reuse, R8, R16, PT ;  /* 0x0000000803107246 */ /* 0x042fe40003800110 */
[-C--:B--2---:R-:W-:Y:S02]  /*0650*/  VIADDMNMX R12, R3, R4.reuse, R12, PT ;  /* 0x00000004030c7246 */ /* 0x084fe4000380010c */
[----:B------:R-:W-:Y:S01]  /*0660*/  VIADDMNMX R14, R13, R4, R14, PT ;  /* 0x000000040d0e7246 */ /* 0x000fe2000380010e */
[----:B------:R-:W-:Y:S01]  /*0670*/  LDS R3, [R2+0x4800] ;  /* 0x0048000002037984 */ /* 0x000fe20000000800 */
[C---:B------:R-:W-:Y:S02]  /*0680*/  VIADDMNMX R4, R17.reuse, R5, R12, PT ;  /* 0x0000000511047246 */ /* 0x040fe4000380010c */
[----:B------:R-:W-:Y:S02]  /*0690*/  VIADDMNMX R8, R17, R9, R16, PT ;  /* 0x0000000911087246 */ /* 0x000fe40003800110 */
[----:B------:R-:W-:-:S02]  /*06a0*/  VIADDMNMX R14, R28, R5, R14, PT ;  /* 0x000000051c0e7246 */ /* 0x000fc4000380010e */
[----:B------:R-:W-:Y:S01]  /*06b0*/  VIADDMNMX R18, R28, R9, R18, PT ;  /* 0x000000091c127246 */ /* 0x000fe20003800112 */
[----:B------:R-:W-:Y:S01]  /*06c0*/  LDS R5, [R2+0x4880] ;  /* 0x0048800002057984 */ /* 0x000fe20000000800 */
[C---:B---3--:R-:W-:Y:S02]  /*06d0*/  VIADDMNMX R4, R25.reuse, R6, R4, PT ;  /* 0x0000000619047246 */ /* 0x048fe40003800104 */
[----:B------:R-:W-:Y:S01]  /*06e0*/  VIADDMNMX R8, R25, R10, R8, PT ;  /* 0x0000000a19087246 */ /* 0x000fe20003800108 */
[----:B------:R-:W-:Y:S01]  /*06f0*/  LDS R9, [R2+0x4900] ;  /* 0x0049000002097984 */ /* 0x000fe20000000800 */
[C---:B----4-:R-:W-:Y:S02]  /*0700*/  VIADDMNMX R6, R15.reuse, R6, R14, PT ;  /* 0x000000060f067246 */ /* 0x050fe4000380010e */
[----:B------:R-:W-:Y:S01]  /*0710*/  VIADDMNMX R10, R15, R10, R18, PT ;  /* 0x0000000a0f0a7246 */ /* 0x000fe20003800112 */
[----:B------:R-:W-:Y:S04]  /*0720*/  LDS R28, [R2+0x4980] ;  /* 0x00498000021c7984 */ /* 0x000fe80000000800 */
[----:B------:R-:W0:Y:S04]  /*0730*/  LDS.128 R12, [R0+0x20] ;  /* 0x00002000000c7984 */ /* 0x000e280000000c00 */
[----:B------:R-:W1:Y:S01]  /*0740*/  LDS.128 R16, [R0+0x2020] ;  /* 0x0020200000107984 */ /* 0x000e620000000c00 */
[----:B-----5:R-:W-:-:S02]  /*0750*/  VIADDMNMX R4, R24, R7, R4, PT ;  /* 0x0000000718047246 */ /* 0x020fc40003800104 */
[----:B------:R-:W-:Y:S01]  /*0760*/  VIADDMNMX R6, R26, R7, R6, PT ;  /* 0x000000071a067246 */ /* 0x000fe20003800106 */
[----:B------:R-:W2:Y:S04]  /*0770*/  LDS R25, [R2+0x4a00] ;  /* 0x004a000002197984 */ /* 0x000ea80000000800 */
[----:B------:R-:W3:Y:S01]  /*0780*/  LDS R7, [R2+0x4a80] ;  /* 0x004a800002077984 */ /* 0x000ee20000000800 */
[-C--:B------:R-:W-:Y:S02]  /*0790*/  VIADDMNMX R8, R24, R11.reuse, R8, PT ;  /* 0x0000000b18087246 */ /* 0x080fe40003800108 */
[----:B------:R-:W-:Y:S01]  /*07a0*/  VIADDMNMX R10, R26, R11, R10, PT ;  /* 0x0000000b1a0a7246 */ /* 0x000fe2000380010a */
[----:B------:R-:W4:Y:S04]  /*07b0*/  LDS R24, [R2+0x4b00] ;  /* 0x004b000002187984 */ /* 0x000f280000000800 */
[----:B------:R-:W5:Y:S01]  /*07c0*/  LDS R26, [R2+0x4b80] ;  /* 0x004b8000021a7984 */ /* 0x000f620000000800 */
[----:B0-----:R-:W-:-:S02]  /*07d0*/  VIADDMNMX R4, R3, R12, R4, PT ;  /* 0x0000000c03047246 */ /* 0x001fc40003800104 */
[----:B------:R-:W-:Y:S02]  /*07e0*/  VIADDMNMX R6, R5, R12, R6, PT ;  /* 0x0000000c05067246 */ /* 0x000fe40003800106 */
[-C--:B-1----:R-:W-:Y:S02]  /*07f0*/  VIADDMNMX R8, R3, R16.reuse, R8, PT ;  /* 0x0000001003087246 */ /* 0x082fe40003800108 */
[----:B------:R-:W-:Y:S01]  /*0800*/  VIADDMNMX R10, R5, R16, R10, PT ;  /* 0x00000010050a7246 */ /* 0x000fe2000380010a */
[----:B------:R-:W-:Y:S01]  /*0810*/  LDS R3, [R2+0x4c00] ;  /* 0x004c000002037984 */ /* 0x000fe20000000800 */
[C---:B------:R-:W-:Y:S02]  /*0820*/  VIADDMNMX R4, R9.reuse, R13, R4, PT ;  /* 0x0000000d09047246 */ /* 0x040fe40003800104 */
[----:B------:R-:W-:Y:S02]  /*0830*/  VIADDMNMX R8, R9, R17, R8, PT ;  /* 0x0000001109087246 */ /* 0x000fe40003800108 */
[----:B------:R-:W-:-:S02]  /*0840*/  VIADDMNMX R6, R28, R13, R6, PT ;  /* 0x0000000d1c067246 */ /* 0x000fc40003800106 */
[----:B------:R-:W-:Y:S01]  /*0850*/  VIADDMNMX R10, R28, R17, R10, PT ;  /* 0x000000111c0a7246 */ /* 0x000fe2000380010a */
[----:B------:R-:W-:Y:S01]  /*0860*/  LDS R13, [R2+0x4c80] ;  /* 0x004c8000020d7984 */ /* 0x000fe20000000800 */
[C---:B--2---:R-:W-:Y:S02]  /*0870*/  VIADDMNMX R12, R25.reuse, R14, R4, PT ;  /* 0x0000000e190c7246 */ /* 0x044fe40003800104 */
[----:B------:R-:W-:Y:S01]  /*0880*/  VIADDMNMX R16, R25, R18, R8, PT ;  /* 0x0000001219107246 */ /* 0x000fe20003800108 */
[----:B------:R-:W-:Y:S01]  /*0890*/  LDS R17, [R2+0x4d00] ;  /* 0x004d000002117984 */ /* 0x000fe20000000800 */
[C---:B---3--:R-:W-:Y:S02]  /*08a0*/  VIADDMNMX R14, R7.reuse, R14, R6, PT ;  /* 0x0000000e070e7246 */ /* 0x048fe40003800106 */
[----:B------:R-:W-:Y:S01]  /*08b0*/  VIADDMNMX R18, R7, R18, R10, PT ;  /* 0x0000001207127246 */ /* 0x000fe2000380010a */
[----:B------:R-:W-:Y:S04]  /*08c0*/  LDS R28, [R2+0x4d80] ;  /* 0x004d8000021c7984 */ /* 0x000fe80000000800 */
[----:B------:R-:W0:Y:S04]  /*08d0*/  LDS.128 R4, [R0+0x30] ;  /* 0x0000300000047984 */ /* 0x000e280000000c00 */
[----:B------:R-:W1:Y:S01]  /*08e0*/  LDS.128 R8, [R0+0x2030] ;  /* 0x0020300000087984 */ /* 0x000e620000000c00 */
[----:B----4-:R-:W-:-:S02]  /*08f0*/  VIADDMNMX R12, R24, R15, R12, PT ;  /* 0x0000000f180c7246 */ /* 0x010fc4000380010c */
[----:B-----5:R-:W-:Y:S01]  /*0900*/  VIADDMNMX R14, R26, R15, R14, PT ;  /* 0x0000000f1a0e7246 */ /* 0x020fe2000380010e */
        /* <DEDUP_REMOVED lines=288> */
[----:B------:R-:W-:-:S03]  /*1b10*/  VIADDMNMX R8, R24, R11, R8, PT ;  /* 0x0000000b18087246 */ /* 0x000fc60003800108 */
[----:B------:R-:W4:Y:S01]  /*1b20*/  LDS R24, [R2+0x7b00] ;  /* 0x007b000002187984 */ /* 0x000f220000000800 */
[----:B------:R-:W-:-:S03]  /*1b30*/  VIADDMNMX R10, R26, R11, R10, PT ;  /* 0x0000000b1a0a7246 */ /* 0x000fc6000380010a */
[----:B------:R-:W5:Y:S01]  /*1b40*/  LDS R26, [R2+0x7b80] ;  /* 0x007b8000021a7984 */ /* 0x000f620000000800 */
[-C--:B0-----:R-:W-:Y:S02]  /*1b50*/  VIADDMNMX R4, R3, R12.reuse, R4, PT ;  /* 0x0000000c03047246 */ /* 0x081fe40003800104 */
[----:B------:R-:W-:Y:S02]  /*1b60*/  VIADDMNMX R6, R5, R12, R6, PT ;  /* 0x0000000c05067246 */ /* 0x000fe40003800106 */
[-C--:B-1----:R-:W-:Y:S02]  /*1b70*/  VIADDMNMX R8, R3, R16.reuse, R8, PT ;  /* 0x0000001003087246 */ /* 0x082fe40003800108 */
[----:B------:R-:W-:Y:S01]  /*1b80*/  VIADDMNMX R10, R5, R16, R10, PT ;  /* 0x00000010050a7246 */ /* 0x000fe2000380010a */
[----:B------:R-:W-:Y:S01]  /*1b90*/  LDS R3, [R2+0x7c80] ;  /* 0x007c800002037984 */ /* 0x000fe20000000800 */
[C---:B------:R-:W-:Y:S02]  /*1ba0*/  VIADDMNMX R4, R9.reuse, R13, R4, PT ;  /* 0x0000000d09047246 */ /* 0x040fe40003800104 */
[----:B------:R-:W-:Y:S01]  /*1bb0*/  VIADDMNMX R8, R9, R17, R8, PT ;  /* 0x0000001109087246 */ /* 0x000fe20003800108 */
[----:B------:R-:W-:Y:S01]  /*1bc0*/  LDS R16, [R2+0x7d80] ;  /* 0x007d800002107984 */ /* 0x000fe20000000800 */
        /* <DEDUP_REMOVED lines=9> */
[----:B------:R-:W0:Y:S01]  /*1c60*/  LDS.128 R4, [R0+0xf0] ;  /* 0x0000f00000047984 */ /* 0x000e220000000c00 */
[----:B----4-:R-:W-:-:S03]  /*1c70*/  VIADDMNMX R12, R24, R15, R12, PT ;  /* 0x0000000f180c7246 */ /* 0x010fc6000380010c */
[----:B------:R-:W1:Y:S01]  /*1c80*/  LDS.128 R8, [R0+0x20f0] ;  /* 0x0020f00000087984 */ /* 0x000e620000000c00 */
[----:B------:R-:W-:-:S03]  /*1c90*/  VIADDMNMX R25, R24, R19, R25, PT ;  /* 0x0000001318197246 */ /* 0x000fc60003800119 */
[----:B------:R-:W2:Y:S01]  /*1ca0*/  LDS R24, [R2+0x7d00] ;  /* 0x007d000002187984 */ /* 0x000ea20000000800 */
[----:B-----5:R-:W-:-:S03]  /*1cb0*/  VIADDMNMX R27, R26, R15, R14, PT ;  /* 0x0000000f1a1b7246 */ /* 0x020fc6000380010e */
[----:B------:R-:W3:Y:S04]  /*1cc0*/  LDS R15, [R2+0x7e80] ;  /* 0x007e8000020f7984 */ /* 0x000ee80000000800 */
[----:B------:R-:W4:Y:S01]  /*1cd0*/  LDS R14, [R2+0x7f80] ;  /* 0x007f8000020e7984 */ /* 0x000f220000000800 */
[----:B------:R-:W-:Y:S02]  /*1ce0*/  VIADDMNMX R18, R26, R19, R18, PT ;  /* 0x000000131a127246 */ /* 0x000fe40003800112 */
[-C--:B0-----:R-:W-:Y:S02]  /*1cf0*/  VIADDMNMX R27, R3, R4.reuse, R27, PT ;  /* 0x00000004031b7246 */ /* 0x081fe4000380011b */
[C---:B------:R-:W-:Y:S02]  /*1d00*/  VIADDMNMX R12, R13.reuse, R4, R12, PT ;  /* 0x000000040d0c7246 */ /* 0x040fe4000380010c */
[----:B-1----:R-:W-:-:S02]  /*1d10*/  VIADDMNMX R25, R13, R8, R25, PT ;  /* 0x000000080d197246 */ /* 0x002fc40003800119 */
[----:B------:R-:W-:Y:S02]  /*1d20*/  VIADDMNMX R18, R3, R8, R18, PT ;  /* 0x0000000803127246 */ /* 0x000fe40003800112 */
[-C--:B------:R-:W-:Y:S02]  /*1d30*/  VIADDMNMX R27, R16, R5.reuse, R27, PT ;  /* 0x00000005101b7246 */ /* 0x080fe4000380011b */
[C---:B--2---:R-:W-:Y:S02]  /*1d40*/  VIADDMNMX R12, R24.reuse, R5, R12, PT ;  /* 0x00000005180c7246 */ /* 0x044fe4000380010c */
[-C--:B------:R-:W-:Y:S02]  /*1d50*/  VIADDMNMX R25, R24, R9.reuse, R25, PT ;  /* 0x0000000918197246 */ /* 0x080fe40003800119 */
[----:B------:R-:W-:Y:S02]  /*1d60*/  VIADDMNMX R18, R16, R9, R18, PT ;  /* 0x0000000910127246 */ /* 0x000fe40003800112 */
[----:B---3--:R-:W-:-:S02]  /*1d70*/  VIADDMNMX R27, R15, R6, R27, PT ;  /* 0x000000060f1b7246 */ /* 0x008fc4000380011b */
[C---:B------:R-:W-:Y:S02]  /*1d80*/  VIADDMNMX R12, R17.reuse, R6, R12, PT ;  /* 0x00000006110c7246 */ /* 0x040fe4000380010c */
[-C--:B------:R-:W-:Y:S02]  /*1d90*/  VIADDMNMX R25, R17, R10.reuse, R25, PT ;  /* 0x0000000a11197246 */ /* 0x080fe40003800119 */
[----:B------:R-:W-:Y:S02]  /*1da0*/  VIADDMNMX R18, R15, R10, R18, PT ;  /* 0x0000000a0f127246 */ /* 0x000fe40003800112 */
[-C--:B----4-:R-:W-:Y:S02]  /*1db0*/  VIADDMNMX R27, R14, R7.reuse, R27, PT ;  /* 0x000000070e1b7246 */ /* 0x090fe4000380011b */
[C---:B------:R-:W-:Y:S02]  /*1dc0*/  VIADDMNMX R7, R28.reuse, R7, R12, PT ;  /* 0x000000071c077246 */ /* 0x040fe4000380010c */
[----:B------:R-:W-:-:S02]  /*1dd0*/  VIADDMNMX R25, R28, R11, R25, PT ;  /* 0x0000000b1c197246 */ /* 0x000fc40003800119 */
[----:B------:R-:W-:Y:S01]  /*1de0*/  VIADDMNMX R11, R14, R11, R18, PT ;  /* 0x0000000b0e0b7246 */ /* 0x000fe20003800112 */
[----:B------:R-:W-:Y:S04]  /*1df0*/  STG.E desc[UR6][R22.64+0x80], R27 ;  /* 0x0000801b16007986 */ /* 0x000fe8000c101906 */
[----:B------:R-:W-:Y:S04]  /*1e00*/  STG.E desc[UR6][R22.64], R7 ;  /* 0x0000000716007986 */ /* 0x000fe8000c101906 */
[----:B------:R-:W-:Y:S04]  /*1e10*/  STG.E desc[UR6][R20.64], R25 ;  /* 0x0000001914007986 */ /* 0x000fe8000c101906 */
[----:B------:R-:W-:Y:S01]  /*1e20*/  STG.E desc[UR6][R20.64+0x80], R11 ;  /* 0x0000800b14007986 */ /* 0x000fe2000c101906 */
[----:B------:R-:W-:Y:S05]  /*1e30*/  EXIT ;  /* 0x000000000000794d */ /* 0x000fea0003800000 */
.L_x_0:
[----:B------:R-:W-:-:S00]  /*1e40*/  BRA `(.L_x_0) ;  /* 0xfffffffc00fc7947 */ /* 0x000fc0000383ffff */
[----:B------:R-:W-:-:S00]  /*1e50*/  NOP ;  /* 0x0000000000007918 */ /* 0x000fc00000000000 */
        /* <DEDUP_REMOVED lines=10> */
.L_x_3:


//--------------------- .text._Z6phase2iiPii      --------------------------
	.section	.text._Z6phase2iiPii,"ax",@progbits
	.align	128
        .global         _Z6phase2iiPii
        .type           _Z6phase2iiPii,@function
        .size           _Z6phase2iiPii,(.L_x_4 - _Z6phase2iiPii)
        .other          _Z6phase2iiPii,@"STO_CUDA_ENTRY STV_DEFAULT"
_Z6phase2iiPii:
.text._Z6phase2iiPii:
[----:B------:R-:W-:Y:S01]  /*0000*/  LDC R1, c[0x0][0x37c] ;  /* 0x0000df00ff017b82 */ /* 0x000fe20000000800 */
[----:B------:R-:W0:Y:S07]  /*0010*/  S2R R2, SR_CTAID.Y ;  /* 0x0000000000027919 */ /* 0x000e2e0000002600 */
[----:B------:R-:W0:Y:S01]  /*0020*/  LDC R7, c[0x0][0x384] ;  /* 0x0000e100ff077b82 */ /* 0x000e220000000800 */
[----:B------:R-:W1:Y:S01]  /*0030*/  LDCU UR5, c[0x0][0x390] ;  /* 0x00007200ff0577ac */ /* 0x000e620008000800 */
[----:B------:R-:W2:Y:S01]  /*0040*/  S2R R0, SR_TID.Y ;  /* 0x0000000000007919 */ /* 0x000ea20000002200 */
[----:B------:R-:W3:Y:S01]  /*0050*/  LDCU.64 UR6, c[0x0][0x358] ;  /* 0x00006b00ff0677ac */ /* 0x000ee20008000a00 */
[----:B------:R-:W4:Y:S04]  /*0060*/  S2R R13, SR_TID.X ;  /* 0x00000000000d7919 */ /* 0x000f280000002100 */
[----:B------:R-:W5:Y:S08]  /*0070*/  S2UR UR4, SR_CTAID.X ;  /* 0x00000000000479c3 */ /* 0x000f700000002500 */
[----:B------:R-:W3:Y:S01]  /*0080*/  LDC.64 R20, c[0x0][0x388] ;  /* 0x0000e200ff147b82 */ /* 0x000ee20000000a00 */
[C---:B0-----:R-:W-:Y:S01]  /*0090*/  ISETP.GE.U32.AND P0, PT, R2.reuse, R7, PT ;  /* 0x000000070200720c */ /* 0x041fe20003f06070 */
[----:B------:R-:W-:-:S12]  /*00a0*/  VIADD R12, R2, 0x1 ;  /* 0x00000001020c7836 */ /* 0x000fd80000000000 */
[----:B------:R-:W-:Y:S01]  /*00b0*/  @!P0 IMAD.MOV R12, RZ, RZ, R2 ;  /* 0x000000ffff0c8224 */ /* 0x000fe200078e0202 */
[----:B-----5:R-:W-:-:S04]  /*00c0*/  ISETP.NE.AND P0, PT, RZ, UR4, PT ;  /* 0x00000004ff007c0c */ /* 0x020fc8000bf05270 */
[----:B------:R-:W-:Y:S02]  /*00d0*/  SEL R2, R12, RZ, !P0 ;  /* 0x000000ff0c027207 */ /* 0x000fe40004000000 */
[----:B------:R-:W-:-:S03]  /*00e0*/  SEL R3, R7, RZ, !P0 ;  /* 0x000000ff07037207 */ /* 0x000fc60004000000 */
[----:B------:R-:W-:Y:S02]  /*00f0*/  IMAD R5, R7, UR4, R2 ;  /* 0x0000000407057c24 */ /* 0x000fe4000f8e0202 */
[----:B------:R-:W-:Y:S02]  /*0100*/  IMAD R12, R12, UR4, R3 ;  /* 0x000000040c0c7c24 */ /* 0x000fe4000f8e0203 */
[--C-:B--2---:R-:W-:Y:S02]  /*0110*/  IMAD R5, R5, 0x40, R0.reuse ;  /* 0x0000004005057824 */ /* 0x104fe400078e0200 */
[C---:B------:R-:W-:Y:S02]  /*0120*/  IMAD R3, R7.reuse, 0x40, R0 ;  /* 0x0000004007037824 */ /* 0x040fe400078e0200 */
[--C-:B----4-:R-:W-:Y:S02]  /*0130*/  IMAD R2, R7, 0x40, R13.reuse ;  /* 0x0000004007027824 */ /* 0x110fe400078e020d */
[----:B------:R-:W-:-:S02]  /*0140*/  IMAD R12, R12, 0x40, R13 ;  /* 0x000000400c0c7824 */ /* 0x000fc400078e020d */
[----:B------:R-:W-:Y:S02]  /*0150*/  VIADD R7, R5, 0x20 ;  /* 0x0000002005077836 */ /* 0x000fe40000000000 */
[C---:B------:R-:W-:Y:S02]  /*0160*/  VIADD R9, R3.reuse, 0x20 ;  /* 0x0000002003097836 */ /* 0x040fe40000000000 */
[----:B-1----:R-:W-:Y:S02]  /*0170*/  IMAD R15, R3, UR5, R12 ;  /* 0x00000005030f7c24 */ /* 0x002fe4000f8e020c */
[--C-:B------:R-:W-:Y:S02]  /*0180*/  IMAD R11, R5, UR5, R2.reuse ;  /* 0x00000005050b7c24 */ /* 0x100fe4000f8e0202 */
[----:B------:R-:W-:Y:S02]  /*0190*/  IMAD R3, R7, UR5, R2 ;  /* 0x0000000507037c24 */ /* 0x000fe4000f8e0202 */
[----:B------:R-:W-:-:S02]  /*01a0*/  IMAD R9, R9, UR5, R12 ;  /* 0x0000000509097c24 */ /* 0x000fc4000f8e020c */
[----:B---3--:R-:W-:-:S04]  /*01b0*/  IMAD.WIDE R10, R11, 0x4, R20 ;  /* 0x000000040b0a7825 */ /* 0x008fc800078e0214 */
[--C-:B------:R-:W-:Y:S01]  /*01c0*/  IMAD.WIDE R14, R15, 0x4, R20.reuse ;  /* 0x000000040f0e7825 */ /* 0x100fe200078e0214 */
[----:B------:R-:W2:Y:S03]  /*01d0*/  LDG.E R4, desc[UR6][R10.64] ;  /* 0x000000060a047981 */ /* 0x000ea6000c1e1900 */
        /* <DEDUP_REMOVED lines=58> */
[----:B------:R-:W0:Y:S01]  /*0580*/  LDS.128 R8, [R0+0x2010] ;  /* 0x0020100000087984 */ /* 0x000e220000000c00 */
[----:B------:R-:W-:-:S02]  /*0590*/  VIADDMNMX R12, R26, R15, R12, PT ;  /* 0x0000000f1a0c7246 */ /* 0x000fc4000380010c */
[----:B------:R-:W-:Y:S01]  /*05a0*/  VIADDMNMX R16, R26, R19, R16, PT ;  /* 0x000000131a107246 */ /* 0x000fe20003800110 */
[----:B------:R-:W1:Y:S01]  /*05b0*/  LDS R3, [R2+0x4400] ;  /* 0x0044000002037984 */ /* 0x000e620000000800 */
[C---:B------:R-:W-:Y:S02]  /*05c0*/  VIADDMNMX R14, R24.reuse, R15, R14, PT ;  /* 0x0000000f180e7246 */ /* 0x040fe4000380010e */
[----:B------:R-:W-:Y:S01]  /*05d0*/  VIADDMNMX R18, R24, R19, R18, PT ;  /* 0x0000001318127246 */ /* 0x000fe20003800112 */
[----:B------:R-:W2:Y:S04]  /*05e0*/  LDS.128 R4, [R0+0x10] ;  /* 0x0000100000047984 */ /* 0x000ea80000000c00 */
[----:B------:R-:W3:Y:S04]  /*05f0*/  LDS R25, [R2+0x4600] ;  /* 0x0046000002197984 */ /* 0x000ee80000000800 */
[----:B------:R-:W4:Y:S04]  /*0600*/  LDS R15, [R2+0x4680] ;  /* 0x00468000020f7984 */ /* 0x000f280000000800 */
[----:B------:R-:W5:Y:S04]  /*0610*/  LDS R24, [R2+0x4700] ;  /* 0x0047000002187984 */ /* 0x000f680000000800 */
[----:B------:R-:W5:Y:S01]  /*0620*/  LDS R26, [R2+0x4780] ;  /* 0x00478000021a7984 */ /* 0x000f620000000800 */
[----:B0-----:R-:W-:-:S02]  /*0630*/  VIADDMNMX R18, R13, R8, R18, PT ;  /* 0x000000080d127246 */ /* 0x001fc40003800112 */
[C---:B-1----:R-:W-:Y:S02]  /*0640*/  VIADDMNMX R16, R3.reuse, R8, R16, PT ;  /* 0x0000000803107246 */ /* 0x042fe40003800110 */
[----:B------:R-:W-:Y:S02]  /*0650*/  VIADDMNMX R18, R28, R9, R18, PT ;  /* 0x000000091c127246 */ /* 0x000fe40003800112 */
[-C--:B--2---:R-:W-:Y:S02]  /*0660*/  VIADDMNMX R12, R3, R4.reuse, R12, PT ;  /* 0x00000004030c7246 */ /* 0x084fe4000380010c */
[----:B------:R-:W-:Y:S01]  /*0670*/  VIADDMNMX R14, R13, R4, R14, PT ;  /* 0x000000040d0e7246 */ /* 0x000fe2000380010e */
[----:B------:R-:W-:Y:S01]  /*0680*/  LDS R3, [R2+0x4800] ;  /* 0x0048000002037984 */ /* 0x000fe20000000800 */
[C---:B------:R-:W-:Y:S02]  /*0690*/  VIADDMNMX R4, R17.reuse, R5, R12, PT ;  /* 0x0000000511047246 */ /* 0x040fe4000380010c */
        /* <DEDUP_REMOVED lines=8> */
[----:B------:R-:W-:Y:S01]  /*0720*/  LDS R28, [R2+0x4980] ;  /* 0x00498000021c7984 */ /* 0x000fe20000000800 */
[----:B-----5:R-:W-:-:S02]  /*0730*/  VIADDMNMX R4, R24, R7, R4, PT ;  /* 0x0000000718047246 */ /* 0x020fc40003800104 */
[----:B------:R-:W-:Y:S01]  /*0740*/  VIADDMNMX R6, R26, R7, R6, PT ;  /* 0x000000071a067246 */ /* 0x000fe20003800106 */
[----:B------:R-:W0:Y:S01]  /*0750*/  LDS.128 R12, [R0+0x20] ;  /* 0x00002000000c7984 */ /* 0x000e220000000c00 */
[-C--:B------:R-:W-:Y:S02]  /*0760*/  VIADDMNMX R8, R24, R11.reuse, R8, PT ;  /* 0x0000000b18087246 */ /* 0x080fe40003800108 */
[----:B------:R-:W-:Y:S01]  /*0770*/  VIADDMNMX R10, R26, R11, R10, PT ;  /* 0x0000000b1a0a7246 */ /* 0x000fe2000380010a */
[----:B------:R-:W1:Y:S04]  /*0780*/  LDS.128 R16, [R0+0x2020] ;  /* 0x0020200000107984 */ /* 0x000e680000000c00 */
[----:B------:R-:W2:Y:S04]  /*0790*/  LDS R25, [R2+0x4a00] ;  /* 0x004a000002197984 */ /* 0x000ea80000000800 */
[----:B------:R-:W3:Y:S04]  /*07a0*/  LDS R7, [R2+0x4a80] ;  /* 0x004a800002077984 */ /* 0x000ee80000000800 */
        /* <DEDUP_REMOVED lines=17> */
[----:B------:R-:W-:Y:S01]  /*08c0*/  LDS R28, [R2+0x4d80] ;  /* 0x004d8000021c7984 */ /* 0x000fe20000000800 */
[----:B----4-:R-:W-:-:S02]  /*08d0*/  VIADDMNMX R12, R24, R15, R12, PT ;  /* 0x0000000f180c7246 */ /* 0x010fc4000380010c */
[----:B-----5:R-:W-:Y:S01]  /*08e0*/  VIADDMNMX R14, R26, R15, R14, PT ;  /* 0x0000000f1a0e7246 */ /* 0x020fe2000380010e */
        /* <DEDUP_REMOVED lines=312> */
[----:B------:R-:W-:Y:S01]  /*1c70*/  VIADDMNMX R25, R24, R19, R25, PT ;  /* 0x0000001318197246 */ /* 0x000fe20003800119 */
[----:B------:R-:W0:Y:S01]  /*1c80*/  LDS.128 R4, [R0+0xf0] ;  /* 0x0000f00000047984 */ /* 0x000e220000000c00 */
[C---:B-----5:R-:W-:Y:S02]  /*1c90*/  VIADDMNMX R27, R26.reuse, R15, R14, PT ;  /* 0x0000000f1a1b7246 */ /* 0x060fe4000380010e */
[----:B------:R-:W-:Y:S01]  /*1ca0*/  VIADDMNMX R18, R26, R19, R18, PT ;  /* 0x000000131a127246 */ /* 0x000fe20003800112 */
[----:B------:R-:W1:Y:S04]  /*1cb0*/  LDS.128 R8, [R0+0x20f0] ;  /* 0x0020f00000087984 */ /* 0x000e680000000c00 */
[----:B------:R-:W2:Y:S04]  /*1cc0*/  LDS R24, [R2+0x7d00] ;  /* 0x007d000002187984 */ /* 0x000ea80000000800 */
[----:B------:R-:W3:Y:S04]  /*1cd0*/  LDS R15, [R2+0x7e80] ;  /* 0x007e8000020f7984 */ /* 0x000ee80000000800 */
[----:B------:R-:W4:Y:S01]  /*1ce0*/  LDS R14, [R2+0x7f80] ;  /* 0x007f8000020e7984 */ /* 0x000f220000000800 */
[----:B0-----:R-:W-:-:S02]  /*1cf0*/  VIADDMNMX R27, R3, R4, R27, PT ;  /* 0x00000004031b7246 */ /* 0x001fc4000380011b */
[C---:B------:R-:W-:Y:S02]  /*1d00*/  VIADDMNMX R12, R13.reuse, R4, R12, PT ;  /* 0x000000040d0c7246 */ /* 0x040fe4000380010c */
[-C--:B-1----:R-:W-:Y:S02]  /*1d10*/  VIADDMNMX R25, R13, R8.reuse, R25, PT ;  /* 0x000000080d197246 */ /* 0x082fe40003800119 */
[----:B------:R-:W-:Y:S02]  /*1d20*/  VIADDMNMX R18, R3, R8, R18, PT ;  /* 0x0000000803127246 */ /* 0x000fe40003800112 */
[-C--:B------:R-:W-:Y:S02]  /*1d30*/  VIADDMNMX R27, R16, R5.reuse, R27, PT ;  /* 0x00000005101b7246 */ /* 0x080fe4000380011b */
[C---:B--2---:R-:W-:Y:S02]  /*1d40*/  VIADDMNMX R12, R24.reuse, R5, R12, PT ;  /* 0x00000005180c7246 */ /* 0x044fe4000380010c */
[----:B------:R-:W-:-:S02]  /*1d50*/  VIADDMNMX R25, R24, R9, R25, PT ;  /* 0x0000000918197246 */ /* 0x000fc40003800119 */
[----:B------:R-:W-:Y:S02]  /*1d60*/  VIADDMNMX R18, R16, R9, R18, PT ;  /* 0x0000000910127246 */ /* 0x000fe40003800112 */
[-C--:B---3--:R-:W-:Y:S02]  /*1d70*/  VIADDMNMX R27, R15, R6.reuse, R27, PT ;  /* 0x000000060f1b7246 */ /* 0x088fe4000380011b */
[C---:B------:R-:W-:Y:S02]  /*1d80*/  VIADDMNMX R12, R17.reuse, R6, R12, PT ;  /* 0x00000006110c7246 */ /* 0x040fe4000380010c */
[-C--:B------:R-:W-:Y:S02]  /*1d90*/  VIADDMNMX R25, R17, R10.reuse, R25, PT ;  /* 0x0000000a11197246 */ /* 0x080fe40003800119 */
[----:B------:R-:W-:Y:S02]  /*1da0*/  VIADDMNMX R18, R15, R10, R18, PT ;  /* 0x0000000a0f127246 */ /* 0x000fe40003800112 */
[----:B----4-:R-:W-:-:S02]  /*1db0*/  VIADDMNMX R27, R14, R7, R27, PT ;  /* 0x000000070e1b7246 */ /* 0x010fc4000380011b */
[C---:B------:R-:W-:Y:S02]  /*1dc0*/  VIADDMNMX R7, R28.reuse, R7, R12, PT ;  /* 0x000000071c077246 */ /* 0x040fe4000380010c */
[-C--:B------:R-:W-:Y:S01]  /*1dd0*/  VIADDMNMX R25, R28, R11.reuse, R25, PT ;  /* 0x0000000b1c197246 */ /* 0x080fe20003800119 */
[----:B------:R-:W-:Y:S01]  /*1de0*/  STG.E desc[UR6][R22.64+0x80], R27 ;  /* 0x0000801b16007986 */ /* 0x000fe2000c101906 */
[----:B------:R-:W-:-:S03]  /*1df0*/  VIADDMNMX R11, R14, R11, R18, PT ;  /* 0x0000000b0e0b7246 */ /* 0x000fc60003800112 */
[----:B------:R-:W-:Y:S04]  /*1e00*/  STG.E desc[UR6][R22.64], R7 ;  /* 0x0000000716007986 */ /* 0x000fe8000c101906 */
[----:B------:R-:W-:Y:S04]  /*1e10*/  STG.E desc[UR6][R20.64], R25 ;  /* 0x0000001914007986 */ /* 0x000fe8000c101906 */
[----:B------:R-:W-:Y:S01]  /*1e20*/  STG.E desc[UR6][R20.64+0x80], R11 ;  /* 0x0000800b14007986 */ /* 0x000fe2000c101906 */
[----:B------:R-:W-:Y:S05]  /*1e30*/  EXIT ;  /* 0x000000000000794d */ /* 0x000fea0003800000 */
.L_x_1:
        /* <DEDUP_REMOVED lines=12> */
.L_x_4:


//--------------------- .text._Z6phase1iiPii      --------------------------
	.section	.text._Z6phase1iiPii,"ax",@progbits
	.align	128
        .global         _Z6phase1iiPii
        .type           _Z6phase1iiPii,@function
        .size           _Z6phase1iiPii,(.L_x_5 - _Z6phase1iiPii)
        .other          _Z6phase1iiPii,@"STO_CUDA_ENTRY STV_DEFAULT"
_Z6phase1iiPii:
.text._Z6phase1iiPii:
[----:B------:R-:W-:Y:S01]  /*0000*/  LDC R1, c[0x0][0x37c] ;  /* 0x0000df00ff017b82 */ /* 0x000fe20000000800 */
[----:B------:R-:W0:Y:S07]  /*0010*/  S2R R6, SR_TID.Y ;  /* 0x0000000000067919 */ /* 0x000e2e0000002200 */
[----:B------:R-:W0:Y:S01]  /*0020*/  LDC R3, c[0x0][0x384] ;  /* 0x0000e100ff037b82 */ /* 0x000e220000000800 */
[----:B------:R-:W1:Y:S01]  /*0030*/  LDCU.64 UR6, c[0x0][0x358] ;  /* 0x00006b00ff0677ac */ /* 0x000e620008000a00 */
[----:B------:R-:W2:Y:S06]  /*0040*/  S2R R17, SR_TID.X ;  /* 0x0000000000117919 */ /* 0x000eac0000002100 */
[----:B------:R-:W3:Y:S08]  /*0050*/  LDC R2, c[0x0][0x390] ;  /* 0x0000e400ff027b82 */ /* 0x000ef00000000800 */
[----:B------:R-:W4:Y:S01]  /*0060*/  LDC.64 R4, c[0x0][0x388] ;  /* 0x0000e200ff047b82 */ /* 0x000f220000000a00 */
[----:B0-----:R-:W-:-:S02]  /*0070*/  IMAD R0, R3, 0x40, R6 ;  /* 0x0000004003007824 */ /* 0x001fc400078e0206 */
[----:B--2---:R-:W-:-:S04]  /*0080*/  IMAD R3, R3, 0x40, R17 ;  /* 0x0000004003037824 */ /* 0x004fc800078e0211 */
[----:B---3--:R-:W-:-:S04]  /*0090*/  IMAD R3, R0, R2, R3 ;  /* 0x0000000200037224 */ /* 0x008fc800078e0203 */
[----:B------:R-:W-:Y:S02]  /*00a0*/  IMAD R7, R2, 0x20, R3 ;  /* 0x0000002002077824 */ /* 0x000fe400078e0203 */
[----:B----4-:R-:W-:-:S04]  /*00b0*/  IMAD.WIDE R2, R3, 0x4, R4 ;  /* 0x0000000403027825 */ /* 0x010fc800078e0204 */
[----:B------:R-:W-:Y:S01]  /*00c0*/  IMAD.WIDE R4, R7, 0x4, R4 ;  /* 0x0000000407047825 */ /* 0x000fe200078e0204 */
[----:B-1----:R-:W2:Y:S04]  /*00d0*/  LDG.E R9, desc[UR6][R2.64] ;  /* 0x0000000602097981 */ /* 0x002ea8000c1e1900 */
[----:B------:R-:W3:Y:S04]  /*00e0*/  LDG.E R11, desc[UR6][R4.64] ;  /* 0x00000006040b7981 */ /* 0x000ee8000c1e1900 */
[----:B------:R-:W4:Y:S04]  /*00f0*/  LDG.E R13, desc[UR6][R2.64+0x80] ;  /* 0x00008006020d7981 */ /* 0x000f28000c1e1900 */
[----:B------:R-:W5:Y:S01]  /*0100*/  LDG.E R15, desc[UR6][R4.64+0x80] ;  /* 0x00008006040f7981 */ /* 0x000f62000c1e1900 */
[----:B------:R-:W0:Y:S01]  /*0110*/  S2UR UR5, SR_CgaCtaId ;  /* 0x00000000000579c3 */ /* 0x000e220000008800 */
[----:B------:R-:W-:Y:S01]  /*0120*/  UMOV UR4, 0x400 ;  /* 0x0000040000047882 */ /* 0x000fe20000000000 */
[----:B------:R-:W-:Y:S01]  /*0130*/  IMAD R0, R6, 0x40, R17 ;  /* 0x0000004006007824 */ /* 0x000fe200078e0211 */
[----:B0-----:R-:W-:-:S06]  /*0140*/  ULEA UR4, UR5, UR4, 0x18 ;  /* 0x0000000405047291 */ /* 0x001fcc000f8ec0ff */
[----:B------:R-:W-:Y:S02]  /*0150*/  LEA R0, R0, UR4, 0x2 ;  /* 0x0000000400007c11 */ /* 0x000fe4000f8e10ff */
[----:B------:R-:W-:Y:S02]  /*0160*/  LEA R6, R6, UR4, 0x8 ;  /* 0x0000000406067c11 */ /* 0x000fe4000f8e40ff */
[----:B------:R-:W-:Y:S01]  /*0170*/  LEA R7, R17, UR4, 0x2 ;  /* 0x0000000411077c11 */ /* 0x000fe2000f8e10ff */
[----:B--2---:R-:W-:Y:S04]  /*0180*/  STS [R0], R9 ;  /* 0x0000000900007388 */ /* 0x004fe80000000800 */
[----:B---3--:R-:W-:Y:S04]  /*0190*/  STS [R0+0x2000], R11 ;  /* 0x0020000b00007388 */ /* 0x008fe80000000800 */
[----:B----4-:R-:W-:Y:S04]  /*01a0*/  STS [R0+0x80], R13 ;  /* 0x0000800d00007388 */ /* 0x010fe80000000800 */
[----:B-----5:R-:W-:Y:S01]  /*01b0*/  STS [R0+0x2080], R15 ;  /* 0x0020800f00007388 */ /* 0x020fe20000000800 */
[----:B------:R-:W-:Y:S06]  /*01c0*/  BAR.SYNC.DEFER_BLOCKING 0x0 ;  /* 0x0000000000007b1d */ /* 0x000fec0000010000 */
[----:B------:R-:W-:Y:S04]  /*01d0*/  LDS R8, [R0] ;  /* 0x0000000000087984 */ /* 0x000fe80000000800 */
[----:B------:R-:W-:Y:S04]  /*01e0*/  LDS R17, [R6] ;  /* 0x0000000006117984 */ /* 0x000fe80000000800 */
[----:B------:R-:W0:Y:S02]  /*01f0*/  LDS R10, [R7] ;  /* 0x00000000070a7984 */ /* 0x000e240000000800 */
[----:B0-----:R-:W-:-:S02]  /*0200*/  VIADDMNMX R17, R10, R17, R8, PT ;  /* 0x000000110a117246 */ /* 0x001fc40003800108 */
[----:B------:R-:W-:Y:S04]  /*0210*/  LDS R8, [R0+0x2000] ;  /* 0x0020000000087984 */ /* 0x000fe80000000800 */
[----:B------:R-:W-:Y:S04]  /*0220*/  STS [R0], R17 ;  /* 0x0000001100007388 */ /* 0x000fe80000000800 */
[----:B------:R-:W-:Y:S04]  /*0230*/  LDS R9, [R6+0x2000] ;  /* 0x0020000006097984 */ /* 0x000fe80000000800 */
[----:B------:R-:W0:Y:S02]  /*0240*/  LDS R10, [R7] ;  /* 0x00000000070a7984 */ /* 0x000e240000000800 */
[----:B0-----:R-:W-:-:S02]  /*0250*/  VIADDMNMX R9, R10, R9, R8, PT ;  /* 0x000000090a097246 */ /* 0x001fc40003800108 */
[----:B------:R-:W-:Y:S04]  /*0260*/  LDS R8, [R0+0x80] ;  /* 0x0000800000087984 */ /* 0x000fe80000000800 */
[----:B------:R-:W-:Y:S04]  /*0270*/  STS [R0+0x2000], R9 ;  /* 0x0020000900007388 */ /* 0x000fe80000000800 */
[----:B------:R-:W-:Y:S04]  /*0280*/  LDS R11, [R6] ;  /* 0x00000000060b7984 */ /* 0x000fe80000000800 */
[----:B------:R-:W0:Y:S02]  /*0290*/  LDS R10, [R7+0x80] ;  /* 0x00008000070a7984 */ /* 0x000e240000000800 */
[----:B0-----:R-:W-:-:S02]  /*02a0*/  VIADDMNMX R11, R10, R11, R8, PT ;  /* 0x0000000b0a0b7246 */ /* 0x001fc40003800108 */
[----:B------:R-:W-:Y:S04]  /*02b0*/  LDS R8, [R0+0x2080] ;  /* 0x0020800000087984 */ /* 0x000fe80000000800 */
[----:B------:R-:W-:Y:S04]  /*02c0*/  STS [R0+0x80], R11 ;  /* 0x0000800b00007388 */ /* 0x000fe80000000800 */
[----:B------:R-:W-:Y:S04]  /*02d0*/  LDS R13, [R6+0x2000] ;  /* 0x00200000060d7984 */ /* 0x000fe80000000800 */
[----:B------:R-:W0:Y:S02]  /*02e0*/  LDS R10, [R7+0x80] ;  /* 0x00008000070a7984 */ /* 0x000e240000000800 */
[----:B0-----:R-:W-:-:S05]  /*02f0*/  VIADDMNMX R13, R10, R13, R8, PT ;  /* 0x0000000d0a0d7246 */ /* 0x001fca0003800108 */
[----:B------:R-:W-:Y:S01]  /*0300*/  STS [R0+0x2080], R13 ;  /* 0x0020800d00007388 */ /* 0x000fe20000000800 */
[----:B------:R-:W-:Y:S06]  /*0310*/  BAR.SYNC.DEFER_BLOCKING 0x0 ;  /* 0x0000000000007b1d */ /* 0x000fec0000010000 */
[----:B------:R-:W-:Y:S04]  /*0320*/  LDS R8, [R0] ;  /* 0x0000000000087984 */ /* 0x000fe80000000800 */
[----:B------:R-:W-:Y:S04]  /*0330*/  LDS R9, [R6+0x4] ;  /* 0x0000040006097984 */ /* 0x000fe80000000800 */
[----:B------:R-:W0:Y:S02]  /*0340*/  LDS R10, [R7+0x100] ;  /* 0x00010000070a7984 */ /* 0x000e240000000800 */
[----:B0-----:R-:W-:-:S02]  /*0350*/  VIADDMNMX R9, R10, R9, R8, PT ;  /* 0x000000090a097246 */ /* 0x001fc40003800108 */
[----:B------:R-:W-:Y:S04]  /*0360*/  LDS R8, [R0+0x2000] ;  /* 0x0020000000087984 */ /* 0x000fe80000000800 */
[----:B------:R-:W-:Y:S04]  /*0370*/  STS [R0], R9 ;  /* 0x0000000900007388 */ /* 0x000fe80000000800 */
[----:B------:R-:W-:Y:S04]  /*0380*/  LDS R11, [R6+0x2004] ;  /* 0x00200400060b7984 */ /* 0x000fe80000000800 */
[----:B------:R-:W0:Y:S02]  /*0390*/  LDS R10, [R7+0x100] ;  /* 0x00010000070a7984 */ /* 0x000e240000000800 */
[----:B0-----:R-:W-:-:S02]  /*03a0*/  VIADDMNMX R11, R10, R11, R8, PT ;  /* 0x0000000b0a0b7246 */ /* 0x001fc40003800108 */
[----:B------:R-:W-:Y:S04]  /*03b0*/  LDS R8, [R0+0x80] ;  /* 0x0000800000087984 */ /* 0x000fe80000000800 */
[----:B------:R-:W-:Y:S04]  /*03c0*/  STS [R0+0x2000], R11 ;  /* 0x0020000b00007388 */ /* 0x000fe80000000800 */
[----:B------:R-:W-:Y:S04]  /*03d0*/  LDS R13, [R6+0x4] ;  /* 0x00000400060d7984 */ /* 0x000fe80000000800 */
        /* <DEDUP_REMOVED lines=1311> */
[----:B------:R-:W0:Y:S04]  /*55d0*/  LDS R9, [R0] ;  /* 0x0000000000097984 */ /* 0x000e280000000800 */
[----:B------:R-:W1:Y:S04]  /*55e0*/  LDS R15, [R0+0x2000] ;  /* 0x00200000000f7984 */ /* 0x000e680000000800 */
[----:B------:R-:W2:Y:S04]  /*55f0*/  LDS R17, [R0+0x80] ;  /* 0x0000800000117984 */ /* 0x000ea80000000800 */
[----:B------:R-:W3:Y:S04]  /*5600*/  LDS R19, [R0+0x2080] ;  /* 0x0020800000137984 */ /* 0x000ee80000000800 */
[----:B0-----:R-:W-:Y:S04]  /*5610*/  STG.E desc[UR6][R2.64], R9 ;  /* 0x0000000902007986 */ /* 0x001fe8000c101906 */
[----:B-1----:R-:W-:Y:S04]  /*5620*/  STG.E desc[UR6][R4.64], R15 ;  /* 0x0000000f04007986 */ /* 0x002fe8000c101906 */
[----:B--2---:R-:W-:Y:S04]  /*5630*/  STG.E desc[UR6][R2.64+0x80], R17 ;  /* 0x0000801102007986 */ /* 0x004fe8000c101906 */
[----:B---3--:R-:W-:Y:S01]  /*5640*/  STG.E desc[UR6][R4.64+0x80], R19 ;  /* 0x0000801304007986 */ /* 0x008fe2000c101906 */
[----:B------:R-:W-:Y:S05]  /*5650*/  EXIT ;  /* 0x000000000000794d */ /* 0x000fea0003800000 */
.L_x_2:
        /* <DEDUP_REMOVED lines=10> */
.L_x_5:


//--------------------- .nv.shared._Z6phase3iiPii --------------------------
	.section	.nv.shared._Z6phase3iiPii,"aw",@nobits
	.sectionflags	@""
	.align	4
.nv.shared._Z6phase3iiPii:
	.zero		33792


//--------------------- .nv.shared.reserved.0     --------------------------
	.section	.nv.shared.reserved.0,"aw",@nobits
	.weak		__nv_reservedSMEM_offset_0_alias
	.size		__nv_reservedSMEM_offset_0_alias, 0, 64
	.other		__nv_reservedSMEM_offset_0_alias,@"STO_CUDA_RESERVED_SHARED STV_DEFAULT"
__nv_reservedSMEM_offset_0_alias:
	.zero		0
	.zero		64


//--------------------- .nv.shared._Z6phase2iiPii --------------------------
	.section	.nv.shared._Z6phase2iiPii,"aw",@nobits
	.sectionflags	@""
	.align	4
.nv.shared._Z6phase2iiPii:
	.zero		33792


//--------------------- .nv.shared._Z6phase1iiPii --------------------------
	.section	.nv.shared._Z6phase1iiPii,"aw",@nobits
	.sectionflags	@""
	.align	4
.nv.shared._Z6phase1iiPii:
	.zero		17408


//--------------------- .nv.constant0._Z6phase3iiPii --------------------------
	.section	.nv.constant0._Z6phase3iiPii,"a",@progbits
	.sectionflags	@""
	.align	4
.nv.constant0._Z6phase3iiPii:
	.zero		916


//--------------------- .nv.constant0._Z6phase2iiPii --------------------------
	.section	.nv.constant0._Z6phase2iiPii,"a",@progbits
	.sectionflags	@""
	.align	4
.nv.constant0._Z6phase2iiPii:
	.zero		916


//--------------------- .nv.constant0._Z6phase1iiPii --------------------------
	.section	.nv.constant0._Z6phase1iiPii,"a",@progbits
	.sectionflags	@""
	.align	4
.nv.constant0._Z6phase1iiPii:
	.zero		916


//--------------------- SYMBOLS --------------------------

	.type		.nv.reservedSmem.offset0,@object
	.size		.nv.reservedSmem.offset0,0x4
	.type		.nv.reservedSmem.cap,@object
	.size		.nv.reservedSmem.cap,0x4
